	.target	sm_90a

	.elftype	@"ET_EXEC"


//--------------------- .note.nv.tkinfo           --------------------------
	.section	.note.nv.tkinfo,"",@"SHT_NOTE"
	.sectionflags	@"SHF_NOTE_NV_TKINFO"
	.tkinfo
        /*0018*/ 	.word	0x00000002
        /*0030*/ 	.string	""
        /*0030*/ 	.string	"ptxas"
        /*0030*/ 	.string	"Cuda compilation tools, release 13.0, V13.0.88"
        /*0030*/ 	.string	"Build cuda_13.0.r13.0/compiler.36424714_0"
        /*0030*/ 	.string	"-arch sm_90a -m 64 "



//--------------------- .note.nv.cuinfo           --------------------------
	.section	.note.nv.cuinfo,"",@"SHT_NOTE"
	.sectionflags	@"SHF_NOTE_NV_CUINFO"
        /*0018*/ 	.short	0x0002
        /*001a*/ 	.short	0x005a
        /*001c*/ 	.short	0x0082
	.zero		2


//--------------------- .nv.info                  --------------------------
	.section	.nv.info,"",@"SHT_CUDA_INFO"
	.align	4


	//----- nvinfo : EIATTR_REGCOUNT
	.align		4
        /*0000*/ 	.byte	0x04, 0x2f
        /*0002*/ 	.short	(.L_12 - .L_11)
	.align		4
.L_11:
        /*0004*/ 	.word	index@(_ZN7cutlass13device_kernelINS_4gemm6kernel13GemmUniversalIN4cute5tupleIJiiiiEEENS1_10collective13CollectiveMmaINS1_37MainloopSm90TmaGmmaWarpSpecializedFP8ILi5ENS5_IJNS4_1CILi1EEESB_SB_EEENS1_32KernelTmaWarpSpecializedPingpongEEENS5_IJNSA_ILi64EEENSA_ILi128EEESG_EEENS_12float_e4m3_tENS5_IJlSB_lEEESI_SJ_NS4_8TiledMMAINS4_8MMA_AtomIJNS4_4SM904GMMA31MMA_64x128x32_F32E4M3E4M3_SS_TNILNSN_7ScaleInE1ELSP_1EEEEEENS4_6LayoutISC_NS5_IJNSA_ILi0EEEST_ST_EEEEENS5_IJNS4_10UnderscoreESW_SW_EEEEENS4_13SM90_TMA_LOADENS4_14ComposedLayoutINS4_7SwizzleILi3ELi4ELi3EEENS4_18smem_ptr_flag_bitsILi8EEENSS_INS5_IJNSA_ILi8EEESG_EEENS5_IJSG_SB_EEEEEEEvNS4_8identityESZ_S19_vS1A_EENS_8epilogue10collective6detail29Sm90TmaWarpSpecializedAdapterINS1D_15DefaultEpilogueISI_SJ_SJ_NS1C_6thread17LinearCombinationISI_Li1EffLNS1H_9ScaleType4KindE0ELNS_15FloatRoundStyleE2ESI_EENS1_15EpilogueDefaultEEEEEvvEEEEvNT_6ParamsE)
        /*0008*/ 	.word	0x000000a8


	//----- nvinfo : EIATTR_FRAME_SIZE
	.align		4
.L_12:
        /*000c*/ 	.byte	0x04, 0x11
        /*000e*/ 	.short	(.L_14 - .L_13)
	.align		4
.L_13:
        /*0010*/ 	.word	index@(_ZN7cutlass13device_kernelINS_4gemm6kernel13GemmUniversalIN4cute5tupleIJiiiiEEENS1_10collective13CollectiveMmaINS1_37MainloopSm90TmaGmmaWarpSpecializedFP8ILi5ENS5_IJNS4_1CILi1EEESB_SB_EEENS1_32KernelTmaWarpSpecializedPingpongEEENS5_IJNSA_ILi64EEENSA_ILi128EEESG_EEENS_12float_e4m3_tENS5_IJlSB_lEEESI_SJ_NS4_8TiledMMAINS4_8MMA_AtomIJNS4_4SM904GMMA31MMA_64x128x32_F32E4M3E4M3_SS_TNILNSN_7ScaleInE1ELSP_1EEEEEENS4_6LayoutISC_NS5_IJNSA_ILi0EEEST_ST_EEEEENS5_IJNS4_10UnderscoreESW_SW_EEEEENS4_13SM90_TMA_LOADENS4_14ComposedLayoutINS4_7SwizzleILi3ELi4ELi3EEENS4_18smem_ptr_flag_bitsILi8EEENSS_INS5_IJNSA_ILi8EEESG_EEENS5_IJSG_SB_EEEEEEEvNS4_8identityESZ_S19_vS1A_EENS_8epilogue10collective6detail29Sm90TmaWarpSpecializedAdapterINS1D_15DefaultEpilogueISI_SJ_SJ_NS1C_6thread17LinearCombinationISI_Li1EffLNS1H_9ScaleType4KindE0ELNS_15FloatRoundStyleE2ESI_EENS1_15EpilogueDefaultEEEEEvvEEEEvNT_6ParamsE)
        /*0014*/ 	.word	0x00000000


	//----- nvinfo : EIATTR_MIN_STACK_SIZE
	.align		4
.L_14:
        /*0018*/ 	.byte	0x04, 0x12
        /*001a*/ 	.short	(.L_16 - .L_15)
	.align		4
.L_15:
        /*001c*/ 	.word	index@(_ZN7cutlass13device_kernelINS_4gemm6kernel13GemmUniversalIN4cute5tupleIJiiiiEEENS1_10collective13CollectiveMmaINS1_37MainloopSm90TmaGmmaWarpSpecializedFP8ILi5ENS5_IJNS4_1CILi1EEESB_SB_EEENS1_32KernelTmaWarpSpecializedPingpongEEENS5_IJNSA_ILi64EEENSA_ILi128EEESG_EEENS_12float_e4m3_tENS5_IJlSB_lEEESI_SJ_NS4_8TiledMMAINS4_8MMA_AtomIJNS4_4SM904GMMA31MMA_64x128x32_F32E4M3E4M3_SS_TNILNSN_7ScaleInE1ELSP_1EEEEEENS4_6LayoutISC_NS5_IJNSA_ILi0EEEST_ST_EEEEENS5_IJNS4_10UnderscoreESW_SW_EEEEENS4_13SM90_TMA_LOADENS4_14ComposedLayoutINS4_7SwizzleILi3ELi4ELi3EEENS4_18smem_ptr_flag_bitsILi8EEENSS_INS5_IJNSA_ILi8EEESG_EEENS5_IJSG_SB_EEEEEEEvNS4_8identityESZ_S19_vS1A_EENS_8epilogue10collective6detail29Sm90TmaWarpSpecializedAdapterINS1D_15DefaultEpilogueISI_SJ_SJ_NS1C_6thread17LinearCombinationISI_Li1EffLNS1H_9ScaleType4KindE0ELNS_15FloatRoundStyleE2ESI_EENS1_15EpilogueDefaultEEEEEvvEEEEvNT_6ParamsE)
        /*0020*/ 	.word	0x00000000
.L_16:


//--------------------- .nv.compat                --------------------------
	.section	.nv.compat,"",@"SHT_CUDA_COMPAT_INFO"
	.align	4
        /*0000*/ 	.byte	0x02, 0x09, 0x01, 0x00, 0x02, 0x02, 0x04, 0x00, 0x02, 0x05, 0x05, 0x00, 0x03, 0x07, 0x01, 0x01
        /*0010*/ 	.byte	0x02, 0x03, 0x01, 0x00, 0x02, 0x06, 0x01, 0x00, 0x04, 0x0b, 0x08, 0x00, 0x00, 0x00, 0x00, 0x00
        /*0020*/ 	.byte	0x00, 0x00, 0x00, 0x00


//--------------------- .nv.info._ZN7cutlass13device_kernelINS_4gemm6kernel13GemmUniversalIN4cute5tupleIJiiiiEEENS1_10collective13CollectiveMmaINS1_37MainloopSm90TmaGmmaWarpSpecializedFP8ILi5ENS5_IJNS4_1CILi1EEESB_SB_EEENS1_32KernelTmaWarpSpecializedPingpongEEENS5_IJNSA_ILi64EEENSA_ILi128EEESG_EEENS_12float_e4m3_tENS5_IJlSB_lEEESI_SJ_NS4_8TiledMMAINS4_8MMA_AtomIJNS4_4SM904GMMA31MMA_64x128x32_F32E4M3E4M3_SS_TNILNSN_7ScaleInE1ELSP_1EEEEEENS4_6LayoutISC_NS5_IJNSA_ILi0EEEST_ST_EEEEENS5_IJNS4_10UnderscoreESW_SW_EEEEENS4_13SM90_TMA_LOADENS4_14ComposedLayoutINS4_7SwizzleILi3ELi4ELi3EEENS4_18smem_ptr_flag_bitsILi8EEENSS_INS5_IJNSA_ILi8EEESG_EEENS5_IJSG_SB_EEEEEEEvNS4_8identityESZ_S19_vS1A_EENS_8epilogue10collective6detail29Sm90TmaWarpSpecializedAdapterINS1D_15DefaultEpilogueISI_SJ_SJ_NS1C_6thread17LinearCombinationISI_Li1EffLNS1H_9ScaleType4KindE0ELNS_15FloatRoundStyleE2ESI_EENS1_15EpilogueDefaultEEEEEvvEEEEvNT_6ParamsE --------------------------
	.section	.nv.info._ZN7cutlass13device_kernelINS_4gemm6kernel13GemmUniversalIN4cute5tupleIJiiiiEEENS1_10collective13CollectiveMmaINS1_37MainloopSm90TmaGmmaWarpSpecializedFP8ILi5ENS5_IJNS4_1CILi1EEESB_SB_EEENS1_32KernelTmaWarpSpecializedPingpongEEENS5_IJNSA_ILi64EEENSA_ILi128EEESG_EEENS_12float_e4m3_tENS5_IJlSB_lEEESI_SJ_NS4_8TiledMMAINS4_8MMA_AtomIJNS4_4SM904GMMA31MMA_64x128x32_F32E4M3E4M3_SS_TNILNSN_7ScaleInE1ELSP_1EEEEEENS4_6LayoutISC_NS5_IJNSA_ILi0EEEST_ST_EEEEENS5_IJNS4_10UnderscoreESW_SW_EEEEENS4_13SM90_TMA_LOADENS4_14ComposedLayoutINS4_7SwizzleILi3ELi4ELi3EEENS4_18smem_ptr_flag_bitsILi8EEENSS_INS5_IJNSA_ILi8EEESG_EEENS5_IJSG_SB_EEEEEEEvNS4_8identityESZ_S19_vS1A_EENS_8epilogue10collective6detail29Sm90TmaWarpSpecializedAdapterINS1D_15DefaultEpilogueISI_SJ_SJ_NS1C_6thread17LinearCombinationISI_Li1EffLNS1H_9ScaleType4KindE0ELNS_15FloatRoundStyleE2ESI_EENS1_15EpilogueDefaultEEEEEvvEEEEvNT_6ParamsE,"",@"SHT_CUDA_INFO"
	.sectionflags	@""
	.align	4


	//----- nvinfo : EIATTR_CUDA_API_VERSION
	.align		4
        /*0000*/ 	.byte	0x04, 0x37
        /*0002*/ 	.short	(.L_18 - .L_17)
.L_17:
        /*0004*/ 	.word	0x00000082


	//----- nvinfo : EIATTR_KPARAM_INFO
	.align		4
.L_18:
        /*0008*/ 	.byte	0x04, 0x17
        /*000a*/ 	.short	(.L_20 - .L_19)
.L_19:
        /*000c*/ 	.word	0x00000000
        /*0010*/ 	.short	0x0000
        /*0012*/ 	.short	0x0070
        /*0014*/ 	.byte	0x00, 0xf0, 0x01, 0x10


	//----- nvinfo : EIATTR_SPARSE_MMA_MASK
	.align		4
.L_20:
        /*0018*/ 	.byte	0x03, 0x50
        /*001a*/ 	.short	0x0000


	//----- nvinfo : EIATTR_MAXREG_COUNT
	.align		4
        /*001c*/ 	.byte	0x03, 0x1b
        /*001e*/ 	.short	0x00a8


	//----- nvinfo : EIATTR_NUM_BARRIERS
	.align		4
        /*0020*/ 	.byte	0x02, 0x4c
        /*0022*/ 	.byte	0x01
	.zero		1


	//----- nvinfo : EIATTR_MERCURY_ISA_VERSION
	.align		4
        /*0024*/ 	.byte	0x03, 0x5f
        /*0026*/ 	.short	0x0101


	//----- nvinfo : EIATTR_INT_WARP_WIDE_INSTR_OFFSETS
	.align		4
        /*0028*/ 	.byte	0x04, 0x31
        /*002a*/ 	.short	(.L_22 - .L_21)


	//   ....[0]....
.L_21:
        /*002c*/ 	.word	0x00000440


	//   ....[1]....
        /*0030*/ 	.word	0x00000460


	//   ....[2]....
        /*0034*/ 	.word	0x000004e0


	//   ....[3]....
        /*0038*/ 	.word	0x000004f0


	//   ....[4]....
        /*003c*/ 	.word	0x00000500


	//   ....[5]....
        /*0040*/ 	.word	0x00000520


	//   ....[6]....
        /*0044*/ 	.word	0x000005a0


	//   ....[7]....
        /*0048*/ 	.word	0x000005c0


	//----- nvinfo : EIATTR_COOP_GROUP_MASK_REGIDS
	.align		4
.L_22:
        /*004c*/ 	.byte	0x04, 0x29
        /*004e*/ 	.short	(.L_24 - .L_23)


	//   ....[0]....
.L_23:
        /*0050*/ 	.word	0xffffffff


	//   ....[1]....
        /*0054*/ 	.word	0xffffffff


	//   ....[2]....
        /*0058*/ 	.word	0xffffffff


	//   ....[3]....
        /*005c*/ 	.word	0xffffffff


	//   ....[4]....
        /*0060*/ 	.word	0xffffffff


	//   ....[5]....
        /*0064*/ 	.word	0xffffffff


	//----- nvinfo : EIATTR_COOP_GROUP_INSTR_OFFSETS
	.align		4
.L_24:
        /*0068*/ 	.byte	0x04, 0x28
        /*006a*/ 	.short	(.L_26 - .L_25)


	//   ....[0]....
.L_25:
        /*006c*/ 	.word	0x00000060


	//   ....[1]....
        /*0070*/ 	.word	0x00000070


	//   ....[2]....
        /*0074*/ 	.word	0x00000130


	//   ....[3]....
        /*0078*/ 	.word	0x000002e0


	//   ....[4]....
        /*007c*/ 	.word	0x00000320


	//   ....[5]....
        /*0080*/ 	.word	0x00000360


	//----- nvinfo : EIATTR_REG_RECONFIG
	.align		4
.L_26:
        /*0084*/ 	.byte	0x01, 0x54
	.zero		2


	//----- nvinfo : EIATTR_MBARRIER_INSTR_OFFSETS
	.align		4
        /*0088*/ 	.byte	0x04, 0x39
        /*008a*/ 	.short	(.L_28 - .L_27)


	//   ....[0]....
.L_27:
        /*008c*/ 	.word	0x00000230
        /*0090*/ 	.word	0x000000ff
        /*0094*/ 	.word	0x00000000
        /*0098*/ 	.short	0x0100
        /*009a*/ 	.byte	0x08
	.zero		1


	//   ....[1]....
        /*009c*/ 	.word	0x00000240
        /*00a0*/ 	.word	0x000000ff
        /*00a4*/ 	.word	0x00000028
        /*00a8*/ 	.short	0x0100
        /*00aa*/ 	.byte	0x08
	.zero		1


	//   ....[2]....
        /*00ac*/ 	.word	0x00000250
        /*00b0*/ 	.word	0x000000ff
        /*00b4*/ 	.word	0x00000008
        /*00b8*/ 	.short	0x0100
        /*00ba*/ 	.byte	0x08
	.zero		1


	//   ....[3]....
        /*00bc*/ 	.word	0x00000260
        /*00c0*/ 	.word	0x000000ff
        /*00c4*/ 	.word	0x00000030
        /*00c8*/ 	.short	0x0100
        /*00ca*/ 	.byte	0x08
	.zero		1


	//   ....[4]....
        /*00cc*/ 	.word	0x00000270
        /*00d0*/ 	.word	0x000000ff
        /*00d4*/ 	.word	0x00000010
        /*00d8*/ 	.short	0x0100
        /*00da*/ 	.byte	0x08
	.zero		1


	//   ....[5]....
        /*00dc*/ 	.word	0x00000280
        /*00e0*/ 	.word	0x000000ff
        /*00e4*/ 	.word	0x00000038
        /*00e8*/ 	.short	0x0100
        /*00ea*/ 	.byte	0x08
	.zero		1


	//   ....[6]....
        /*00ec*/ 	.word	0x00000290
        /*00f0*/ 	.word	0x000000ff
        /*00f4*/ 	.word	0x00000018
        /*00f8*/ 	.short	0x0100
        /*00fa*/ 	.byte	0x08
	.zero		1


	//   ....[7]....
        /*00fc*/ 	.word	0x000002a0
        /*0100*/ 	.word	0x000000ff
        /*0104*/ 	.word	0x00000040
        /*0108*/ 	.short	0x0100
        /*010a*/ 	.byte	0x08
	.zero		1


	//   ....[8]....
        /*010c*/ 	.word	0x000002b0
        /*0110*/ 	.word	0x000000ff
        /*0114*/ 	.word	0x00000020
        /*0118*/ 	.short	0x0100
        /*011a*/ 	.byte	0x08
	.zero		1


	//   ....[9]....
        /*011c*/ 	.word	0x000002c0
        /*0120*/ 	.word	0x000000ff
        /*0124*/ 	.word	0x00000048
        /*0128*/ 	.short	0x0100
        /*012a*/ 	.byte	0x08
	.zero		1


	//   ....[10]....
        /*012c*/ 	.word	0x000005f0
        /*0130*/ 	.word	0x000000ff
        /*0134*/ 	.word	0x00000080
        /*0138*/ 	.short	0x0100
        /*013a*/ 	.byte	0x08
	.zero		1


	//   ....[11]....
        /*013c*/ 	.word	0x00000640
        /*0140*/ 	.word	0x000000ff
        /*0144*/ 	.word	0x00000088
        /*0148*/ 	.short	0x0100
        /*014a*/ 	.byte	0x08
	.zero		1


	//   ....[12]....
        /*014c*/ 	.word	0x00000660
        /*0150*/ 	.word	0x000000ff
        /*0154*/ 	.word	0x00000060
        /*0158*/ 	.short	0x0100
        /*015a*/ 	.byte	0x09
	.zero		1


	//   ....[13]....
        /*015c*/ 	.word	0x00000670
        /*0160*/ 	.word	0x000000ff
        /*0164*/ 	.word	0x00000068
        /*0168*/ 	.short	0x0100
        /*016a*/ 	.byte	0x09
	.zero		1


	//   ....[14]....
        /*016c*/ 	.word	0x00000680
        /*0170*/ 	.word	0x000000ff
        /*0174*/ 	.word	0x00000070
        /*0178*/ 	.short	0x0100
        /*017a*/ 	.byte	0x09
	.zero		1


	//   ....[15]....
        /*017c*/ 	.word	0x00000690
        /*0180*/ 	.word	0x000000ff
        /*0184*/ 	.word	0x00000078
        /*0188*/ 	.short	0x0100
        /*018a*/ 	.byte	0x09
	.zero		1


	//   ....[16]....
        /*018c*/ 	.word	0x00001440
        /*0190*/ 	.word	0x000000ff
        /*0194*/ 	.word	0xfffffff8
        /*0198*/ 	.short	0x010a
        /*019a*/ 	.byte	0x0b
	.zero		1


	//   ....[17]....
        /*019c*/ 	.word	0x00001920
        /*01a0*/ 	.word	0x000000ff
        /*01a4*/ 	.word	0x00000000
        /*01a8*/ 	.short	0x010a
        /*01aa*/ 	.byte	0x06
	.zero		1


	//   ....[18]....
        /*01ac*/ 	.word	0x00001960
        /*01b0*/ 	.word	0x000000ff
        /*01b4*/ 	.word	0x00000000
        /*01b8*/ 	.short	0x010a
        /*01ba*/ 	.byte	0x06
	.zero		1


	//   ....[19]....
        /*01bc*/ 	.word	0x00002320
        /*01c0*/ 	.word	0x000000ff
        /*01c4*/ 	.word	0x00000000
        /*01c8*/ 	.short	0x010a
        /*01ca*/ 	.byte	0x10
	.zero		1


	//   ....[20]....
        /*01cc*/ 	.word	0x00002360
        /*01d0*/ 	.word	0x000000ff
        /*01d4*/ 	.word	0x00000000
        /*01d8*/ 	.short	0x010a
        /*01da*/ 	.byte	0x10
	.zero		1


	//   ....[21]....
        /*01dc*/ 	.word	0x00002a80
        /*01e0*/ 	.word	0x000000ff
        /*01e4*/ 	.word	0x00000000
        /*01e8*/ 	.short	0x0101
        /*01ea*/ 	.byte	0x08
	.zero		1


	//   ....[22]....
        /*01ec*/ 	.word	0x00002ff0
        /*01f0*/ 	.word	0x00000011
        /*01f4*/ 	.word	0x00000000
        /*01f8*/ 	.short	0x0101
        /*01fa*/ 	.byte	0x16
	.zero		1


	//   ....[23]....
        /*01fc*/ 	.word	0x000030d0
        /*0200*/ 	.word	0x000000ff
        /*0204*/ 	.word	0x00000000
        /*0208*/ 	.short	0x0101
        /*020a*/ 	.byte	0x08
	.zero		1


	//   ....[24]....
        /*020c*/ 	.word	0x00003180
        /*0210*/ 	.word	0x000000ff
        /*0214*/ 	.word	0x00000008
        /*0218*/ 	.short	0x010a
        /*021a*/ 	.byte	0x0b
	.zero		1


	//   ....[25]....
        /*021c*/ 	.word	0x00007a20
        /*0220*/ 	.word	0x00000004
        /*0224*/ 	.word	0x00000000
        /*0228*/ 	.short	0x0101
        /*022a*/ 	.byte	0x16
	.zero		1


	//   ....[26]....
        /*022c*/ 	.word	0x00008300
        /*0230*/ 	.word	0x00000013
        /*0234*/ 	.word	0x00000028
        /*0238*/ 	.short	0x010a
        /*023a*/ 	.byte	0x3f
	.zero		1


	//   ....[27]....
        /*023c*/ 	.word	0x00008670
        /*0240*/ 	.word	0x0000000a
        /*0244*/ 	.word	0x00000088
        /*0248*/ 	.short	0x0101
        /*024a*/ 	.byte	0x3f
	.zero		1


	//   ....[28]....
        /*024c*/ 	.word	0x00008dd0
        /*0250*/ 	.word	0x00000005
        /*0254*/ 	.word	0x00000000
        /*0258*/ 	.short	0x010a
        /*025a*/ 	.byte	0x3f
	.zero		1


	//   ....[29]....
        /*025c*/ 	.word	0x00008e50
        /*0260*/ 	.word	0x00000007
        /*0264*/ 	.word	0x00000000
        /*0268*/ 	.short	0x010a
        /*026a*/ 	.byte	0x3f
	.zero		1


	//   ....[30]....
        /*026c*/ 	.word	0x00008ee0
        /*0270*/ 	.word	0x00000008
        /*0274*/ 	.word	0x00000000
        /*0278*/ 	.short	0x010a
        /*027a*/ 	.byte	0x3f
	.zero		1


	//   ....[31]....
        /*027c*/ 	.word	0x00008f70
        /*0280*/ 	.word	0x0000000b
        /*0284*/ 	.word	0x00000000
        /*0288*/ 	.short	0x010a
        /*028a*/ 	.byte	0x3f
	.zero		1


	//   ....[32]....
        /*028c*/ 	.word	0x00009000
        /*0290*/ 	.word	0x00000003
        /*0294*/ 	.word	0x00000000
        /*0298*/ 	.short	0x010a
        /*029a*/ 	.byte	0x3f
	.zero		1


	//   ....[33]....
        /*029c*/ 	.word	0x00009070
        /*02a0*/ 	.word	0x00000011
        /*02a4*/ 	.word	0xfffffff8
        /*02a8*/ 	.short	0x010a
        /*02aa*/ 	.byte	0x3f
	.zero		1


	//   ....[34]....
        /*02ac*/ 	.word	0x000090d0
        /*02b0*/ 	.word	0x00000011
        /*02b4*/ 	.word	0x00000000
        /*02b8*/ 	.short	0x010a
        /*02ba*/ 	.byte	0x3f
	.zero		1


	//   ....[35]....
        /*02bc*/ 	.word	0x00009130
        /*02c0*/ 	.word	0x00000012
        /*02c4*/ 	.word	0x00000000
        /*02c8*/ 	.short	0x010a
        /*02ca*/ 	.byte	0x3f
	.zero		1


	//   ....[36]....
        /*02cc*/ 	.word	0x00009190
        /*02d0*/ 	.word	0x00000011
        /*02d4*/ 	.word	0x00000008
        /*02d8*/ 	.short	0x010a
        /*02da*/ 	.byte	0x3f
	.zero		1


	//   ....[37]....
        /*02dc*/ 	.word	0x00009260
        /*02e0*/ 	.word	0x00000013
        /*02e4*/ 	.word	0x00000028
        /*02e8*/ 	.short	0x010a
        /*02ea*/ 	.byte	0x3f
	.zero		1


	//   ....[38]....
        /*02ec*/ 	.word	0x00009340
        /*02f0*/ 	.word	0x00000005
        /*02f4*/ 	.word	0x00000000
        /*02f8*/ 	.short	0x010a
        /*02fa*/ 	.byte	0x3f
	.zero		1


	//   ....[39]....
        /*02fc*/ 	.word	0x00009390
        /*0300*/ 	.word	0x00000007
        /*0304*/ 	.word	0x00000000
        /*0308*/ 	.short	0x010a
        /*030a*/ 	.byte	0x3f
	.zero		1


	//   ....[40]....
        /*030c*/ 	.word	0x000093e0
        /*0310*/ 	.word	0x00000008
        /*0314*/ 	.word	0x00000000
        /*0318*/ 	.short	0x010a
        /*031a*/ 	.byte	0x3f
	.zero		1


	//   ....[41]....
        /*031c*/ 	.word	0x00009430
        /*0320*/ 	.word	0x0000000b
        /*0324*/ 	.word	0x00000000
        /*0328*/ 	.short	0x010a
        /*032a*/ 	.byte	0x3f
	.zero		1


	//----- nvinfo : EIATTR_NUM_MBARRIERS
	.align		4
.L_28:
        /*032c*/ 	.byte	0x03, 0x38
        /*032e*/ 	.short	0x0010


	//----- nvinfo : EIATTR_EXIT_INSTR_OFFSETS
	.align		4
        /*0330*/ 	.byte	0x04, 0x1c
        /*0332*/ 	.short	(.L_30 - .L_29)


	//   ....[0]....
.L_29:
        /*0334*/ 	.word	0x00001170


	//   ....[1]....
        /*0338*/ 	.word	0x000011d0


	//   ....[2]....
        /*033c*/ 	.word	0x00008030


	//   ....[3]....
        /*0340*/ 	.word	0x00008060


	//   ....[4]....
        /*0344*/ 	.word	0x00009050


	//----- nvinfo : EIATTR_MAX_THREADS
	.align		4
.L_30:
        /*0348*/ 	.byte	0x04, 0x05
        /*034a*/ 	.short	(.L_32 - .L_31)
.L_31:
        /*034c*/ 	.word	0x00000180
        /*0350*/ 	.word	0x00000001
        /*0354*/ 	.word	0x00000001


	//----- nvinfo : EIATTR_CRS_STACK_SIZE
	.align		4
.L_32:
        /*0358*/ 	.byte	0x04, 0x1e
        /*035a*/ 	.short	(.L_34 - .L_33)
.L_33:
        /*035c*/ 	.word	0x00000000


	//----- nvinfo : EIATTR_CBANK_PARAM_SIZE
	.align		4
.L_34:
        /*0360*/ 	.byte	0x03, 0x19
        /*0362*/ 	.short	0x0470


	//----- nvinfo : EIATTR_PARAM_CBANK
	.align		4
        /*0364*/ 	.byte	0x04, 0x0a
        /*0366*/ 	.short	(.L_36 - .L_35)
	.align		4
.L_35:
        /*0368*/ 	.word	index@(.nv.constant0._ZN7cutlass13device_kernelINS_4gemm6kernel13GemmUniversalIN4cute5tupleIJiiiiEEENS1_10collective13CollectiveMmaINS1_37MainloopSm90TmaGmmaWarpSpecializedFP8ILi5ENS5_IJNS4_1CILi1EEESB_SB_EEENS1_32KernelTmaWarpSpecializedPingpongEEENS5_IJNSA_ILi64EEENSA_ILi128EEESG_EEENS_12float_e4m3_tENS5_IJlSB_lEEESI_SJ_NS4_8TiledMMAINS4_8MMA_AtomIJNS4_4SM904GMMA31MMA_64x128x32_F32E4M3E4M3_SS_TNILNSN_7ScaleInE1ELSP_1EEEEEENS4_6LayoutISC_NS5_IJNSA_ILi0EEEST_ST_EEEEENS5_IJNS4_10UnderscoreESW_SW_EEEEENS4_13SM90_TMA_LOADENS4_14ComposedLayoutINS4_7SwizzleILi3ELi4ELi3EEENS4_18smem_ptr_flag_bitsILi8EEENSS_INS5_IJNSA_ILi8EEESG_EEENS5_IJSG_SB_EEEEEEEvNS4_8identityESZ_S19_vS1A_EENS_8epilogue10collective6detail29Sm90TmaWarpSpecializedAdapterINS1D_15DefaultEpilogueISI_SJ_SJ_NS1C_6thread17LinearCombinationISI_Li1EffLNS1H_9ScaleType4KindE0ELNS_15FloatRoundStyleE2ESI_EENS1_15EpilogueDefaultEEEEEvvEEEEvNT_6ParamsE)
        /*036c*/ 	.short	0x0210
        /*036e*/ 	.short	0x0470


	//----- nvinfo : EIATTR_SW_WAR
	.align		4
.L_36:
        /*0370*/ 	.byte	0x04, 0x36
        /*0372*/ 	.short	(.L_38 - .L_37)
.L_37:
        /*0374*/ 	.word	0x00000008
.L_38:


//--------------------- .nv.callgraph             --------------------------
	.section	.nv.callgraph,"",@"SHT_CUDA_CALLGRAPH"
	.align	4
	.sectionentsize	8
	.align		4
        /*0000*/ 	.word	0x00000000
	.align		4
        /*0004*/ 	.word	0xffffffff
	.align		4
        /*0008*/ 	.word	0x00000000
	.align		4
        /*000c*/ 	.word	0xfffffffe
	.align		4
        /*0010*/ 	.word	0x00000000
	.align		4
        /*0014*/ 	.word	0xfffffffd
	.align		4
        /*0018*/ 	.word	0x00000000
	.align		4
        /*001c*/ 	.word	0xfffffffc


//--------------------- .nv.constant4             --------------------------
	.section	.nv.constant4,"a",@progbits
	.align	8
	.align		8
.nv.constant4:
        /*0000*/ 	.dword	_ZN40_INTERNAL_0034fd36_4_k_cu_d72a826b_292604cuda3std3__45__cpo5beginE
	.align		8
        /*0008*/ 	.dword	_ZN40_INTERNAL_0034fd36_4_k_cu_d72a826b_292604cuda3std3__45__cpo3endE
	.align		8
        /*0010*/ 	.dword	_ZN40_INTERNAL_0034fd36_4_k_cu_d72a826b_292604cuda3std3__45__cpo6cbeginE
	.align		8
        /*0018*/ 	.dword	_ZN40_INTERNAL_0034fd36_4_k_cu_d72a826b_292604cuda3std3__45__cpo4cendE
	.align		8
        /*0020*/ 	.dword	_ZN40_INTERNAL_0034fd36_4_k_cu_d72a826b_292604cuda3std3__442_GLOBAL__N__0034fd36_4_k_cu_d72a826b_292606ignoreE
	.align		8
        /*0028*/ 	.dword	_ZN40_INTERNAL_0034fd36_4_k_cu_d72a826b_292604cuda3std3__419piecewise_constructE
	.align		8
        /*0030*/ 	.dword	_ZN40_INTERNAL_0034fd36_4_k_cu_d72a826b_292604cuda3std3__48in_placeE
	.align		8
        /*0038*/ 	.dword	_ZN40_INTERNAL_0034fd36_4_k_cu_d72a826b_292604cuda3std6ranges3__45__cpo4swapE
	.align		8
        /*0040*/ 	.dword	_ZN40_INTERNAL_0034fd36_4_k_cu_d72a826b_292604cuda3std6ranges3__45__cpo9iter_moveE
	.align		8
        /*0048*/ 	.dword	_ZN40_INTERNAL_0034fd36_4_k_cu_d72a826b_292604cute7productE
	.align		8
        /*0050*/ 	.dword	_ZN40_INTERNAL_0034fd36_4_k_cu_d72a826b_292604cute1_E


//--------------------- .text._ZN7cutlass13device_kernelINS_4gemm6kernel13GemmUniversalIN4cute5tupleIJiiiiEEENS1_10collective13CollectiveMmaINS1_37MainloopSm90TmaGmmaWarpSpecializedFP8ILi5ENS5_IJNS4_1CILi1EEESB_SB_EEENS1_32KernelTmaWarpSpecializedPingpongEEENS5_IJNSA_ILi64EEENSA_ILi128EEESG_EEENS_12float_e4m3_tENS5_IJlSB_lEEESI_SJ_NS4_8TiledMMAINS4_8MMA_AtomIJNS4_4SM904GMMA31MMA_64x128x32_F32E4M3E4M3_SS_TNILNSN_7ScaleInE1ELSP_1EEEEEENS4_6LayoutISC_NS5_IJNSA_ILi0EEEST_ST_EEEEENS5_IJNS4_10UnderscoreESW_SW_EEEEENS4_13SM90_TMA_LOADENS4_14ComposedLayoutINS4_7SwizzleILi3ELi4ELi3EEENS4_18smem_ptr_flag_bitsILi8EEENSS_INS5_IJNSA_ILi8EEESG_EEENS5_IJSG_SB_EEEEEEEvNS4_8identityESZ_S19_vS1A_EENS_8epilogue10collective6detail29Sm90TmaWarpSpecializedAdapterINS1D_15DefaultEpilogueISI_SJ_SJ_NS1C_6thread17LinearCombinationISI_Li1EffLNS1H_9ScaleType4KindE0ELNS_15FloatRoundStyleE2ESI_EENS1_15EpilogueDefaultEEEEEvvEEEEvNT_6ParamsE --------------------------
	.section	.text._ZN7cutlass13device_kernelINS_4gemm6kernel13GemmUniversalIN4cute5tupleIJiiiiEEENS1_10collective13CollectiveMmaINS1_37MainloopSm90TmaGmmaWarpSpecializedFP8ILi5ENS5_IJNS4_1CILi1EEESB_SB_EEENS1_32KernelTmaWarpSpecializedPingpongEEENS5_IJNSA_ILi64EEENSA_ILi128EEESG_EEENS_12float_e4m3_tENS5_IJlSB_lEEESI_SJ_NS4_8TiledMMAINS4_8MMA_AtomIJNS4_4SM904GMMA31MMA_64x128x32_F32E4M3E4M3_SS_TNILNSN_7ScaleInE1ELSP_1EEEEEENS4_6LayoutISC_NS5_IJNSA_ILi0EEEST_ST_EEEEENS5_IJNS4_10UnderscoreESW_SW_EEEEENS4_13SM90_TMA_LOADENS4_14ComposedLayoutINS4_7SwizzleILi3ELi4ELi3EEENS4_18smem_ptr_flag_bitsILi8EEENSS_INS5_IJNSA_ILi8EEESG_EEENS5_IJSG_SB_EEEEEEEvNS4_8identityESZ_S19_vS1A_EENS_8epilogue10collective6detail29Sm90TmaWarpSpecializedAdapterINS1D_15DefaultEpilogueISI_SJ_SJ_NS1C_6thread17LinearCombinationISI_Li1EffLNS1H_9ScaleType4KindE0ELNS_15FloatRoundStyleE2ESI_EENS1_15EpilogueDefaultEEEEEvvEEEEvNT_6ParamsE,"ax",@progbits
	.align	128
.text._ZN7cutlass13device_kernelINS_4gemm6kernel13GemmUniversalIN4cute5tupleIJiiiiEEENS1_10collective13CollectiveMmaINS1_37MainloopSm90TmaGmmaWarpSpecializedFP8ILi5ENS5_IJNS4_1CILi1EEESB_SB_EEENS1_32KernelTmaWarpSpecializedPingpongEEENS5_IJNSA_ILi64EEENSA_ILi128EEESG_EEENS_12float_e4m3_tENS5_IJlSB_lEEESI_SJ_NS4_8TiledMMAINS4_8MMA_AtomIJNS4_4SM904GMMA31MMA_64x128x32_F32E4M3E4M3_SS_TNILNSN_7ScaleInE1ELSP_1EEEEEENS4_6LayoutISC_NS5_IJNSA_ILi0EEEST_ST_EEEEENS5_IJNS4_10UnderscoreESW_SW_EEEEENS4_13SM90_TMA_LOADENS4_14ComposedLayoutINS4_7SwizzleILi3ELi4ELi3EEENS4_18smem_ptr_flag_bitsILi8EEENSS_INS5_IJNSA_ILi8EEESG_EEENS5_IJSG_SB_EEEEEEEvNS4_8identityESZ_S19_vS1A_EENS_8epilogue10collective6detail29Sm90TmaWarpSpecializedAdapterINS1D_15DefaultEpilogueISI_SJ_SJ_NS1C_6thread17LinearCombinationISI_Li1EffLNS1H_9ScaleType4KindE0ELNS_15FloatRoundStyleE2ESI_EENS1_15EpilogueDefaultEEEEEvvEEEEvNT_6ParamsE:
        .type           _ZN7cutlass13device_kernelINS_4gemm6kernel13GemmUniversalIN4cute5tupleIJiiiiEEENS1_10collective13CollectiveMmaINS1_37MainloopSm90TmaGmmaWarpSpecializedFP8ILi5ENS5_IJNS4_1CILi1EEESB_SB_EEENS1_32KernelTmaWarpSpecializedPingpongEEENS5_IJNSA_ILi64EEENSA_ILi128EEESG_EEENS_12float_e4m3_tENS5_IJlSB_lEEESI_SJ_NS4_8TiledMMAINS4_8MMA_AtomIJNS4_4SM904GMMA31MMA_64x128x32_F32E4M3E4M3_SS_TNILNSN_7ScaleInE1ELSP_1EEEEEENS4_6LayoutISC_NS5_IJNSA_ILi0EEEST_ST_EEEEENS5_IJNS4_10UnderscoreESW_SW_EEEEENS4_13SM90_TMA_LOADENS4_14ComposedLayoutINS4_7SwizzleILi3ELi4ELi3EEENS4_18smem_ptr_flag_bitsILi8EEENSS_INS5_IJNSA_ILi8EEESG_EEENS5_IJSG_SB_EEEEEEEvNS4_8identityESZ_S19_vS1A_EENS_8epilogue10collective6detail29Sm90TmaWarpSpecializedAdapterINS1D_15DefaultEpilogueISI_SJ_SJ_NS1C_6thread17LinearCombinationISI_Li1EffLNS1H_9ScaleType4KindE0ELNS_15FloatRoundStyleE2ESI_EENS1_15EpilogueDefaultEEEEEvvEEEEvNT_6ParamsE,@function
        .size           _ZN7cutlass13device_kernelINS_4gemm6kernel13GemmUniversalIN4cute5tupleIJiiiiEEENS1_10collective13CollectiveMmaINS1_37MainloopSm90TmaGmmaWarpSpecializedFP8ILi5ENS5_IJNS4_1CILi1EEESB_SB_EEENS1_32KernelTmaWarpSpecializedPingpongEEENS5_IJNSA_ILi64EEENSA_ILi128EEESG_EEENS_12float_e4m3_tENS5_IJlSB_lEEESI_SJ_NS4_8TiledMMAINS4_8MMA_AtomIJNS4_4SM904GMMA31MMA_64x128x32_F32E4M3E4M3_SS_TNILNSN_7ScaleInE1ELSP_1EEEEEENS4_6LayoutISC_NS5_IJNSA_ILi0EEEST_ST_EEEEENS5_IJNS4_10UnderscoreESW_SW_EEEEENS4_13SM90_TMA_LOADENS4_14ComposedLayoutINS4_7SwizzleILi3ELi4ELi3EEENS4_18smem_ptr_flag_bitsILi8EEENSS_INS5_IJNSA_ILi8EEESG_EEENS5_IJSG_SB_EEEEEEEvNS4_8identityESZ_S19_vS1A_EENS_8epilogue10collective6detail29Sm90TmaWarpSpecializedAdapterINS1D_15DefaultEpilogueISI_SJ_SJ_NS1C_6thread17LinearCombinationISI_Li1EffLNS1H_9ScaleType4KindE0ELNS_15FloatRoundStyleE2ESI_EENS1_15EpilogueDefaultEEEEEvvEEEEvNT_6ParamsE,(.L_x_206 - _ZN7cutlass13device_kernelINS_4gemm6kernel13GemmUniversalIN4cute5tupleIJiiiiEEENS1_10collective13CollectiveMmaINS1_37MainloopSm90TmaGmmaWarpSpecializedFP8ILi5ENS5_IJNS4_1CILi1EEESB_SB_EEENS1_32KernelTmaWarpSpecializedPingpongEEENS5_IJNSA_ILi64EEENSA_ILi128EEESG_EEENS_12float_e4m3_tENS5_IJlSB_lEEESI_SJ_NS4_8TiledMMAINS4_8MMA_AtomIJNS4_4SM904GMMA31MMA_64x128x32_F32E4M3E4M3_SS_TNILNSN_7ScaleInE1ELSP_1EEEEEENS4_6LayoutISC_NS5_IJNSA_ILi0EEEST_ST_EEEEENS5_IJNS4_10UnderscoreESW_SW_EEEEENS4_13SM90_TMA_LOADENS4_14ComposedLayoutINS4_7SwizzleILi3ELi4ELi3EEENS4_18smem_ptr_flag_bitsILi8EEENSS_INS5_IJNSA_ILi8EEESG_EEENS5_IJSG_SB_EEEEEEEvNS4_8identityESZ_S19_vS1A_EENS_8epilogue10collective6detail29Sm90TmaWarpSpecializedAdapterINS1D_15DefaultEpilogueISI_SJ_SJ_NS1C_6thread17LinearCombinationISI_Li1EffLNS1H_9ScaleType4KindE0ELNS_15FloatRoundStyleE2ESI_EENS1_15EpilogueDefaultEEEEEvvEEEEvNT_6ParamsE)
        .other          _ZN7cutlass13device_kernelINS_4gemm6kernel13GemmUniversalIN4cute5tupleIJiiiiEEENS1_10collective13CollectiveMmaINS1_37MainloopSm90TmaGmmaWarpSpecializedFP8ILi5ENS5_IJNS4_1CILi1EEESB_SB_EEENS1_32KernelTmaWarpSpecializedPingpongEEENS5_IJNSA_ILi64EEENSA_ILi128EEESG_EEENS_12float_e4m3_tENS5_IJlSB_lEEESI_SJ_NS4_8TiledMMAINS4_8MMA_AtomIJNS4_4SM904GMMA31MMA_64x128x32_F32E4M3E4M3_SS_TNILNSN_7ScaleInE1ELSP_1EEEEEENS4_6LayoutISC_NS5_IJNSA_ILi0EEEST_ST_EEEEENS5_IJNS4_10UnderscoreESW_SW_EEEEENS4_13SM90_TMA_LOADENS4_14ComposedLayoutINS4_7SwizzleILi3ELi4ELi3EEENS4_18smem_ptr_flag_bitsILi8EEENSS_INS5_IJNSA_ILi8EEESG_EEENS5_IJSG_SB_EEEEEEEvNS4_8identityESZ_S19_vS1A_EENS_8epilogue10collective6detail29Sm90TmaWarpSpecializedAdapterINS1D_15DefaultEpilogueISI_SJ_SJ_NS1C_6thread17LinearCombinationISI_Li1EffLNS1H_9ScaleType4KindE0ELNS_15FloatRoundStyleE2ESI_EENS1_15EpilogueDefaultEEEEEvvEEEEvNT_6ParamsE,@"STO_CUDA_ENTRY STV_DEFAULT"
_ZN7cutlass13device_kernelINS_4gemm6kernel13GemmUniversalIN4cute5tupleIJiiiiEEENS1_10collective13CollectiveMmaINS1_37MainloopSm90TmaGmmaWarpSpecializedFP8ILi5ENS5_IJNS4_1CILi1EEESB_SB_EEENS1_32KernelTmaWarpSpecializedPingpongEEENS5_IJNSA_ILi64EEENSA_ILi128EEESG_EEENS_12float_e4m3_tENS5_IJlSB_lEEESI_SJ_NS4_8TiledMMAINS4_8MMA_AtomIJNS4_4SM904GMMA31MMA_64x128x32_F32E4M3E4M3_SS_TNILNSN_7ScaleInE1ELSP_1EEEEEENS4_6LayoutISC_NS5_IJNSA_ILi0EEEST_ST_EEEEENS5_IJNS4_10UnderscoreESW_SW_EEEEENS4_13SM90_TMA_LOADENS4_14ComposedLayoutINS4_7SwizzleILi3ELi4ELi3EEENS4_18smem_ptr_flag_bitsILi8EEENSS_INS5_IJNSA_ILi8EEESG_EEENS5_IJSG_SB_EEEEEEEvNS4_8identityESZ_S19_vS1A_EENS_8epilogue10collective6detail29Sm90TmaWarpSpecializedAdapterINS1D_15DefaultEpilogueISI_SJ_SJ_NS1C_6thread17LinearCombinationISI_Li1EffLNS1H_9ScaleType4KindE0ELNS_15FloatRoundStyleE2ESI_EENS1_15EpilogueDefaultEEEEEvvEEEEvNT_6ParamsE:
[----:B------:R-:W-:Y:S01]  /*0000*/  LDC R1, c[0x0][0x28] ;  /* 0x00000a00ff017b82 */ /* 0x000fe20000000800 */
[----:B------:R-:W0:Y:S01]  /*0010*/  S2R R13, SR_TID.X ;  /* 0x00000000000d7919 */ /* 0x000e220000002100 */
[----:B------:R-:W-:Y:S01]  /*0020*/  ELECT P0, URZ, PT ;  /* 0x00000000003f782f */ /* 0x000fe20003800000 */
[----:B------:R-:W-:Y:S01]  /*0030*/  BSSY B0, `(.L_x_0) ;  /* 0x000000f000007945 */ /* 0x000fe20003800000 */
[--C-:B0-----:R-:W-:Y:S02]  /*0040*/  SHF.R.U32.HI R0, RZ, 0x5, R13.reuse ;  /* 0x00000005ff007819 */ /* 0x101fe4000001160d */
[----:B------:R-:W-:-:S03]  /*0050*/  SHF.R.U32.HI R4, RZ, 0x7, R13 ;  /* 0x00000007ff047819 */ /* 0x000fc6000001160d */
[----:B------:R-:W0:Y:S04]  /*0060*/  SHFL.IDX PT, R2, R0, RZ, 0x1f ;  /* 0x00001fff00027589 */ /* 0x000e2800000e0000 */
[----:B------:R1:W2:Y:S01]  /*0070*/  SHFL.IDX PT, R5, R4, RZ, 0x1f ;  /* 0x00001fff04057589 */ /* 0x0002a200000e0000 */
[----:B0-----:R-:W-:-:S13]  /*0080*/  ISETP.NE.OR P0, PT, R2, RZ, !P0 ;  /* 0x000000ff0200720c */ /* 0x001fda0004705670 */
[----:B-12---:R-:W-:Y:S05]  /*0090*/  @P0 BRA `(.L_x_1) ;  /* 0x0000000000200947 */ /* 0x006fea0003800000 */
[----:B------:R-:W-:Y:S02]  /*00a0*/  ULDC.64 UR4, c[0x0][0x198] ;  /* 0x0000660000047ab9 */ /* 0x000fe40000000a00 */
[----:B------:R-:W-:Y:S02]  /*00b0*/  UIADD3 UR6, UP0, UR4, 0xf0, URZ ;  /* 0x000000f004067890 */ /* 0x000fe4000ff1e03f */
[----:B------:R-:W-:Y:S02]  /*00c0*/  UIADD3 UR4, UP1, UR4, 0x1f0, URZ ;  /* 0x000001f004047890 */ /* 0x000fe4000ff3e03f */
[----:B------:R-:W-:Y:S02]  /*00d0*/  UIADD3.X UR7, URZ, UR5, URZ, UP0, !UPT ;  /* 0x000000053f077290 */ /* 0x000fe400087fe43f */
[----:B------:R-:W-:-:S07]  /*00e0*/  UIADD3.X UR5, URZ, UR5, URZ, UP1, !UPT ;  /* 0x000000053f057290 */ /* 0x000fce0008ffe43f */
[----:B------:R0:W-:Y:S02]  /*00f0*/  UTMACCTL.PF [UR6] ;  /* 0x00000000060079b9 */ /* 0x0001e40008040000 */
[----:B------:R0:W-:Y:S02]  /*0100*/  UTMACCTL.PF [UR4] ;  /* 0x00000000040079b9 */ /* 0x0001e40008040000 */
[----:B0-----:R-:W-:Y:S01]  /*0110*/  NOP ;  /* 0x0000000000007918 */ /* 0x001fe20000000000 */
.L_x_1:
[----:B------:R-:W-:Y:S05]  /*0120*/  BSYNC B0 ;  /* 0x0000000000007941 */ /* 0x000fea0003800000 */
.L_x_0:
[----:B------:R-:W0:Y:S02]  /*0130*/  SHFL.IDX PT, R3, R0, RZ, 0x1f ;  /* 0x00001fff00037589 */ /* 0x000e2400000e0000 */
[----:B0-----:R-:W-:-:S13]  /*0140*/  ISETP.NE.AND P0, PT, R3, RZ, PT ;  /* 0x000000ff0300720c */ /* 0x001fda0003f05270 */
[----:B------:R-:W-:Y:S05]  /*0150*/  @P0 BRA `(.L_x_2) ;  /* 0x0000000000600947 */ /* 0x000fea0003800000 */
[----:B------:R-:W0:Y:S01]  /*0160*/  S2UR UR8, SR_CgaCtaId ;  /* 0x00000000000879c3 */ /* 0x000e220000008800 */
[----:B------:R-:W-:Y:S01]  /*0170*/  UMOV UR4, 0x400 ;  /* 0x0000040000047882 */ /* 0x000fe20000000000 */
[----:B------:R-:W-:Y:S01]  /*0180*/  UMOV UR5, 0x1 ;  /* 0x0000000100057882 */ /* 0x000fe20000000000 */
[----:B------:R-:W-:Y:S01]  /*0190*/  UMOV UR6, 0x80 ;  /* 0x0000008000067882 */ /* 0x000fe20000000000 */
[----:B------:R-:W-:Y:S01]  /*01a0*/  ELECT P0, URZ, PT ;  /* 0x00000000003f782f */ /* 0x000fe20003800000 */
[----:B------:R-:W-:-:S04]  /*01b0*/  UIADD3 UR6, -UR6, 0x100000, URZ ;  /* 0x0010000006067890 */ /* 0x000fc8000fffe13f */
[----:B------:R-:W-:Y:S02]  /*01c0*/  USHF.L.U32 UR7, UR6, 0xb, URZ ;  /* 0x0000000b06077899 */ /* 0x000fe4000800063f */
[----:B------:R-:W-:Y:S02]  /*01d0*/  USHF.L.U32 UR6, UR6, 0x1, URZ ;  /* 0x0000000106067899 */ /* 0x000fe4000800063f */
[----:B0-----:R-:W-:Y:S02]  /*01e0*/  ULEA UR8, UR8, UR4, 0x18 ;  /* 0x0000000408087291 */ /* 0x001fe4000f8ec03f */
[----:B------:R-:W-:-:S04]  /*01f0*/  UIADD3 UR4, -UR5, 0x100000, URZ ;  /* 0x0010000005047890 */ /* 0x000fc8000fffe13f */
[----:B------:R-:W-:Y:S02]  /*0200*/  USHF.L.U32 UR5, UR4, 0xb, URZ ;  /* 0x0000000b04057899 */ /* 0x000fe4000800063f */
[----:B------:R-:W-:Y:S01]  /*0210*/  USHF.L.U32 UR4, UR4, 0x1, URZ ;  /* 0x0000000104047899 */ /* 0x000fe2000800063f */
[----:B------:R-:W0:Y:S11]  /*0220*/  FENCE.VIEW.ASYNC.S ;  /* 0x00000000000073c6 */ /* 0x000e360000000000 */
[----:B0-----:R0:W1:Y:S01]  /*0230*/  SYNCS.EXCH.64 URZ, [UR8], UR4 ;  /* 0x00000004083f75b2 */ /* 0x0010620008000100 */
[----:B------:R0:W2:Y:S01]  /*0240*/  SYNCS.EXCH.64 URZ, [UR8+0x28], UR6 ;  /* 0x00002806083f75b2 */ /* 0x0000a20008000100 */
[----:B------:R0:W3:Y:S01]  /*0250*/  SYNCS.EXCH.64 URZ, [UR8+0x8], UR4 ;  /* 0x00000804083f75b2 */ /* 0x0000e20008000100 */
[----:B------:R0:W4:Y:S01]  /*0260*/  SYNCS.EXCH.64 URZ, [UR8+0x30], UR6 ;  /* 0x00003006083f75b2 */ /* 0x0001220008000100 */
[----:B------:R0:W0:Y:S01]  /*0270*/  SYNCS.EXCH.64 URZ, [UR8+0x10], UR4 ;  /* 0x00001004083f75b2 */ /* 0x0000220008000100 */
[----:B------:R0:W0:Y:S01]  /*0280*/  SYNCS.EXCH.64 URZ, [UR8+0x38], UR6 ;  /* 0x00003806083f75b2 */ /* 0x0000220008000100 */
[----:B------:R0:W0:Y:S01]  /*0290*/  SYNCS.EXCH.64 URZ, [UR8+0x18], UR4 ;  /* 0x00001804083f75b2 */ /* 0x0000220008000100 */
[----:B------:R0:W0:Y:S01]  /*02a0*/  SYNCS.EXCH.64 URZ, [UR8+0x40], UR6 ;  /* 0x00004006083f75b2 */ /* 0x0000220008000100 */
[----:B------:R0:W0:Y:S01]  /*02b0*/  SYNCS.EXCH.64 URZ, [UR8+0x20], UR4 ;  /* 0x00002004083f75b2 */ /* 0x0000220008000100 */
[----:B------:R0:W0:Y:S01]  /*02c0*/  SYNCS.EXCH.64 URZ, [UR8+0x48], UR6 ;  /* 0x00004806083f75b2 */ /* 0x0000220008000100 */
[----:B------:R-:W-:Y:S01]  /*02d0*/  NOP ;  /* 0x0000000000007918 */ /* 0x000fe20000000000 */
.L_x_2:
[----:B------:R-:W5:Y:S01]  /*02e0*/  SHFL.IDX PT, R6, R0, RZ, 0x1f ;  /* 0x00001fff00067589 */ /* 0x000f6200000e0000 */
[----:B------:R-:W-:Y:S01]  /*02f0*/  ELECT P0, URZ, PT ;  /* 0x00000000003f782f */ /* 0x000fe20003800000 */
[----:B------:R-:W-:Y:S01]  /*0300*/  NOP ;  /* 0x0000000000007918 */ /* 0x000fe20000000000 */
[----:B------:R-:W-:Y:S01]  /*0310*/  ELECT P1, URZ, PT ;  /* 0x00000000003f782f */ /* 0x000fe20003820000 */
[----:B------:R1:W2:Y:S01]  /*0320*/  SHFL.IDX PT, R3, R0, RZ, 0x1f ;  /* 0x00001fff00037589 */ /* 0x0002a200000e0000 */
[----:B0-----:R-:W-:Y:S01]  /*0330*/  UMOV UR4, 0x20 ;  /* 0x0000002000047882 */ /* 0x001fe20000000000 */
[----:B------:R-:W-:Y:S01]  /*0340*/  UMOV UR11, 0x80 ;  /* 0x00000080000b7882 */ /* 0x000fe20000000000 */
[----:B------:R-:W-:Y:S01]  /*0350*/  ULDC.64 UR12, c[0x0][0x598] ;  /* 0x00016600000c7ab9 */ /* 0x000fe20000000a00 */
[----:B------:R-:W0:Y:S01]  /*0360*/  SHFL.IDX PT, R4, R4, RZ, 0x1f ;  /* 0x00001fff04047589 */ /* 0x000e2200000e0000 */
[----:B------:R-:W-:Y:S01]  /*0370*/  NOP ;  /* 0x0000000000007918 */ /* 0x000fe20000000000 */
[----:B------:R-:W-:Y:S01]  /*0380*/  VIADD R33, R5, 0xffffffff ;  /* 0xffffffff05217836 */ /* 0x000fe20000000000 */
[----:B------:R-:W-:Y:S01]  /*0390*/  ULDC.64 UR14, c[0x0][0x208] ;  /* 0x00008200000e7ab9 */ /* 0x000fe20000000a00 */
[----:B-1----:R-:W-:-:S02]  /*03a0*/  SHF.R.S32.HI R0, RZ, 0x1f, R13 ;  /* 0x0000001fff007819 */ /* 0x002fc4000001140d */
[----:B------:R-:W-:Y:S02]  /*03b0*/  ISETP.NE.AND P3, PT, R5, RZ, PT ;  /* 0x000000ff0500720c */ /* 0x000fe40003f65270 */
[----:B------:R-:W-:Y:S02]  /*03c0*/  LEA.HI R0, R0, R13, RZ, 0x7 ;  /* 0x0000000d00007211 */ /* 0x000fe400078f38ff */
[----:B------:R-:W-:Y:S02]  /*03d0*/  ISETP.GE.U32.AND P2, PT, R33, 0x2, PT ;  /* 0x000000022100780c */ /* 0x000fe40003f46070 */
[----:B------:R-:W-:Y:S02]  /*03e0*/  LOP3.LUT R0, R0, 0xffffff80, RZ, 0xc0, !PT ;  /* 0xffffff8000007812 */ /* 0x000fe400078ec0ff */
[----:B-----5:R-:W-:-:S03]  /*03f0*/  ISETP.NE.OR P0, PT, R6, RZ, !P0 ;  /* 0x000000ff0600720c */ /* 0x020fc60004705670 */
[----:B------:R-:W-:Y:S01]  /*0400*/  IMAD.IADD R11, R13, 0x1, -R0 ;  /* 0x000000010d0b7824 */ /* 0x000fe200078e0a00 */
[----:B--2---:R-:W-:Y:S02]  /*0410*/  ISETP.NE.OR P1, PT, R3, RZ, !P1 ;  /* 0x000000ff0300720c */ /* 0x004fe40004f25670 */
[----:B------:R-:W-:-:S04]  /*0420*/  SHF.R.S32.HI R3, RZ, 0x1f, R2 ;  /* 0x0000001fff037819 */ /* 0x000fc80000011402 */
[----:B------:R-:W-:-:S03]  /*0430*/  LEA.HI R3, R3, R2, RZ, 0x2 ;  /* 0x0000000203037211 */ /* 0x000fc600078f10ff */
[----:B------:R-:W-:Y:S01]  /*0440*/  VOTEU.ALL UP0, P0 ;  /* 0x00000000003f7886 */ /* 0x000fe20000000000 */
[----:B------:R-:W-:-:S03]  /*0450*/  LOP3.LUT R3, R3, 0xfffffffc, RZ, 0xc0, !PT ;  /* 0xfffffffc03037812 */ /* 0x000fc600078ec0ff */
[----:B------:R-:W-:Y:S01]  /*0460*/  VOTEU.ALL UP1, P1 ;  /* 0x00000000003f7886 */ /* 0x000fe20000820000 */
[----:B------:R-:W1:Y:S01]  /*0470*/  @!UP0 S2UR UR7, SR_CgaCtaId ;  /* 0x00000000000789c3 */ /* 0x000e620000008800 */
[----:B------:R-:W-:Y:S01]  /*0480*/  @!UP0 UMOV UR6, 0x400 ;  /* 0x0000040000068882 */ /* 0x000fe20000000000 */
[----:B------:R-:W-:-:S04]  /*0490*/  @!UP0 UIADD3 UR4, -UR4, 0x100000, URZ ;  /* 0x0010000004048890 */ /* 0x000fc8000fffe13f */
[----:B------:R-:W-:Y:S02]  /*04a0*/  @!UP0 USHF.L.U32 UR5, UR4, 0xb, URZ ;  /* 0x0000000b04058899 */ /* 0x000fe4000800063f */
[----:B------:R-:W-:Y:S01]  /*04b0*/  @!UP0 USHF.L.U32 UR4, UR4, 0x1, URZ ;  /* 0x0000000104048899 */ /* 0x000fe2000800063f */
[----:B------:R-:W-:Y:S01]  /*04c0*/  IMAD.IADD R20, R2, 0x1, -R3 ;  /* 0x0000000102147824 */ /* 0x000fe200078e0a03 */
[----:B------:R-:W-:Y:S01]  /*04d0*/  @!UP1 UMOV UR9, 0x400 ;  /* 0x0000040000099882 */ /* 0x000fe20000000000 */
[----:B------:R-:W-:Y:S01]  /*04e0*/  VOTEU.ALL UP2, P1 ;  /* 0x00000000003f7886 */ /* 0x000fe20000840000 */
[----:B------:R-:W-:Y:S01]  /*04f0*/  VOTEU.ALL UP3, P1 ;  /* 0x00000000003f7886 */ /* 0x000fe20000860000 */
[----:B------:R-:W-:Y:S01]  /*0500*/  VOTEU.ALL UP4, P1 ;  /* 0x00000000003f7886 */ /* 0x000fe20000880000 */
[----:B------:R-:W2:Y:S01]  /*0510*/  @!UP1 S2UR UR10, SR_CgaCtaId ;  /* 0x00000000000a99c3 */ /* 0x000ea20000008800 */
[----:B------:R-:W-:Y:S01]  /*0520*/  VOTEU.ALL UP5, P1 ;  /* 0x00000000003f7886 */ /* 0x000fe200008a0000 */
[----:B------:R-:W-:-:S04]  /*0530*/  ISETP.NE.U32.AND P1, PT, RZ, UR12, PT ;  /* 0x0000000cff007c0c */ /* 0x000fc8000bf25070 */
[----:B------:R-:W-:Y:S01]  /*0540*/  ISETP.NE.AND.EX P1, PT, RZ, UR13, PT, P1 ;  /* 0x0000000dff007c0c */ /* 0x000fe2000bf25310 */
[----:B-1----:R-:W-:Y:S02]  /*0550*/  @!UP0 ULEA UR8, UR7, UR6, 0x18 ;  /* 0x0000000607088291 */ /* 0x002fe4000f8ec03f */
[----:B------:R-:W-:-:S04]  /*0560*/  @!UP1 UIADD3 UR6, -UR11, 0x100000, URZ ;  /* 0x001000000b069890 */ /* 0x000fc8000fffe13f */
[----:B------:R-:W-:Y:S02]  /*0570*/  @!UP1 USHF.L.U32 UR7, UR6, 0xb, URZ ;  /* 0x0000000b06079899 */ /* 0x000fe4000800063f */
[----:B------:R-:W-:Y:S01]  /*0580*/  @!UP1 USHF.L.U32 UR6, UR6, 0x1, URZ ;  /* 0x0000000106069899 */ /* 0x000fe2000800063f */
[----:B0-----:R-:W-:Y:S01]  /*0590*/  R2UR UR11, R4 ;  /* 0x00000000040b72ca */ /* 0x001fe200000e0000 */
[----:B------:R-:W-:Y:S01]  /*05a0*/  VOTEU.ALL UP0, P0 ;  /* 0x00000000003f7886 */ /* 0x000fe20000000000 */
[----:B--2---:R-:W-:Y:S01]  /*05b0*/  @!UP1 ULEA UR9, UR10, UR9, 0x18 ;  /* 0x000000090a099291 */ /* 0x004fe2000f8ec03f */
[----:B------:R-:W-:Y:S01]  /*05c0*/  VOTEU.ALL UP1, P0 ;  /* 0x00000000003f7886 */ /* 0x000fe20000020000 */
[C---:B------:R-:W-:Y:S01]  /*05d0*/  ISETP.NE.AND P0, PT, R20.reuse, 0x3, PT ;  /* 0x000000031400780c */ /* 0x040fe20003f05270 */
[----:B------:R-:W0:Y:S02]  /*05e0*/  FENCE.VIEW.ASYNC.S ;  /* 0x00000000000073c6 */ /* 0x000e240000000000 */
[----:B0-----:R0:W3:Y:S01]  /*05f0*/  @!UP0 SYNCS.EXCH.64 URZ, [UR8+0x80], UR4 ;  /* 0x00008004083f85b2 */ /* 0x0010e20008000100 */
[----:B------:R-:W-:-:S04]  /*0600*/  ISETP.EQ.OR P0, PT, R20, RZ, !P0 ;  /* 0x000000ff1400720c */ /* 0x000fc80004702670 */
[----:B------:R-:W-:-:S04]  /*0610*/  ISETP.EQ.AND P0, PT, R5, RZ, P0 ;  /* 0x000000ff0500720c */ /* 0x000fc80000702270 */
[----:B------:R-:W-:-:S04]  /*0620*/  SEL R7, RZ, 0x1, !P0 ;  /* 0x00000001ff077807 */ /* 0x000fc80004000000 */
[----:B------:R-:W-:Y:S01]  /*0630*/  SEL R7, R7, 0x2, P2 ;  /* 0x0000000207077807 */ /* 0x000fe20001000000 */
[----:B------:R0:W3:Y:S01]  /*0640*/  @!UP1 SYNCS.EXCH.64 URZ, [UR8+0x88], UR4 ;  /* 0x00008804083f95b2 */ /* 0x0000e20008000100 */
[----:B------:R-:W-:Y:S01]  /*0650*/  NOP ;  /* 0x0000000000007918 */ /* 0x000fe20000000000 */
[----:B------:R0:W3:Y:S01]  /*0660*/  @!UP2 SYNCS.EXCH.64 URZ, [UR9+0x60], UR6 ;  /* 0x00006006093fa5b2 */ /* 0x0000e20008000100 */
[----:B------:R0:W3:Y:S01]  /*0670*/  @!UP3 SYNCS.EXCH.64 URZ, [UR9+0x68], UR6 ;  /* 0x00006806093fb5b2 */ /* 0x0000e20008000100 */
[----:B------:R0:W3:Y:S01]  /*0680*/  @!UP4 SYNCS.EXCH.64 URZ, [UR9+0x70], UR6 ;  /* 0x00007006093fc5b2 */ /* 0x0000e20008000100 */
[----:B------:R0:W3:Y:S01]  /*0690*/  @!UP5 SYNCS.EXCH.64 URZ, [UR9+0x78], UR6 ;  /* 0x00007806093fd5b2 */ /* 0x0000e20008000100 */
[----:B------:R-:W-:Y:S01]  /*06a0*/  NOP ;  /* 0x0000000000007918 */ /* 0x000fe20000000000 */
[----:B---34-:R-:W-:Y:S06]  /*06b0*/  BAR.SYNC.DEFER_BLOCKING 0x0 ;  /* 0x0000000000007b1d */ /* 0x018fec0000010000 */
[----:B0-----:R-:W-:Y:S05]  /*06c0*/  @!P1 BRA `(.L_x_3) ;  /* 0x00000000001c9947 */ /* 0x001fea0003800000 */
[----:B------:R-:W0:Y:S02]  /*06d0*/  LDC.64 R2, c[0x0][0x598] ;  /* 0x00016600ff027b82 */ /* 0x000e240000000a00 */
[----:B0-----:R-:W2:Y:S02]  /*06e0*/  LDG.E.64 R2, desc[UR14][R2.64] ;  /* 0x0000000e02027981 */ /* 0x001ea4000c1e1b00 */
[----:B--2---:R-:W-:-:S04]  /*06f0*/  ISETP.NE.U32.AND P0, PT, R2, RZ, PT ;  /* 0x000000ff0200720c */ /* 0x004fc80003f05070 */
[----:B------:R-:W-:-:S13]  /*0700*/  ISETP.NE.AND.EX P0, PT, R3, RZ, PT, P0 ;  /* 0x000000ff0300720c */ /* 0x000fda0003f05300 */
[----:B------:R-:W-:Y:S05]  /*0710*/  @!P0 BRA `(.L_x_3) ;  /* 0x0000000000088947 */ /* 0x000fea0003800000 */
[----:B------:R2:W5:Y:S01]  /*0720*/  LD.E R10, desc[UR14][R2.64] ;  /* 0x0000000e020a7980 */ /* 0x000562000c101900 */
[----:B------:R-:W-:Y:S05]  /*0730*/  BRA `(.L_x_4) ;  /* 0x0000000000207947 */ /* 0x000fea0003800000 */
.L_x_3:
[----:B------:R-:W-:Y:S02]  /*0740*/  ULDC.64 UR4, c[0x0][0x588] ;  /* 0x0001620000047ab9 */ /* 0x000fe40000000a00 */
[----:B------:R-:W-:-:S04]  /*0750*/  ISETP.NE.U32.AND P0, PT, RZ, UR4, PT ;  /* 0x00000004ff007c0c */ /* 0x000fc8000bf05070 */
[----:B------:R-:W-:-:S13]  /*0760*/  ISETP.NE.AND.EX P0, PT, RZ, UR5, PT, P0 ;  /* 0x00000005ff007c0c */ /* 0x000fda000bf05300 */
[----:B------:R-:W-:Y:S05]  /*0770*/  @!P0 BRA `(.L_x_5) ;  /* 0x00000000000c8947 */ /* 0x000fea0003800000 */
[----:B------:R-:W0:Y:S02]  /*0780*/  LDC.64 R2, c[0x0][0x588] ;  /* 0x00016200ff027b82 */ /* 0x000e240000000a00 */
[----:B0-----:R1:W5:Y:S01]  /*0790*/  LDG.E R10, desc[UR14][R2.64] ;  /* 0x0000000e020a7981 */ /* 0x001362000c1e1900 */
[----:B------:R-:W-:Y:S05]  /*07a0*/  BRA `(.L_x_4) ;  /* 0x0000000000047947 */ /* 0x000fea0003800000 */
.L_x_5:
[----:B------:R-:W0:Y:S02]  /*07b0*/  LDC R10, c[0x0][0x580] ;  /* 0x00016000ff0a7b82 */ /* 0x000e240000000800 */
.L_x_4:
[----:B------:R-:W-:Y:S02]  /*07c0*/  ULDC.64 UR4, c[0x0][0x5a0] ;  /* 0x0001680000047ab9 */ /* 0x000fe40000000a00 */
[----:B------:R-:W-:-:S04]  /*07d0*/  ISETP.NE.U32.AND P0, PT, RZ, UR4, PT ;  /* 0x00000004ff007c0c */ /* 0x000fc8000bf05070 */
[----:B------:R-:W-:-:S13]  /*07e0*/  ISETP.NE.AND.EX P0, PT, RZ, UR5, PT, P0 ;  /* 0x00000005ff007c0c */ /* 0x000fda000bf05300 */
[----:B------:R-:W-:Y:S05]  /*07f0*/  @!P0 BRA `(.L_x_6) ;  /* 0x00000000001c8947 */ /* 0x000fea0003800000 */
[----:B-12---:R-:W1:Y:S02]  /*0800*/  LDC.64 R2, c[0x0][0x5a0] ;  /* 0x00016800ff027b82 */ /* 0x006e640000000a00 */
[----:B-1----:R-:W2:Y:S02]  /*0810*/  LDG.E.64 R2, desc[UR14][R2.64] ;  /* 0x0000000e02027981 */ /* 0x002ea4000c1e1b00 */
[----:B--2---:R-:W-:-:S04]  /*0820*/  ISETP.NE.U32.AND P0, PT, R2, RZ, PT ;  /* 0x000000ff0200720c */ /* 0x004fc80003f05070 */
[----:B------:R-:W-:-:S13]  /*0830*/  ISETP.NE.AND.EX P0, PT, R3, RZ, PT, P0 ;  /* 0x000000ff0300720c */ /* 0x000fda0003f05300 */
[----:B------:R-:W-:Y:S05]  /*0840*/  @!P0 BRA `(.L_x_6) ;  /* 0x0000000000088947 */ /* 0x000fea0003800000 */
[----:B------:R1:W5:Y:S01]  /*0850*/  LD.E R12, desc[UR14][R2.64] ;  /* 0x0000000e020c7980 */ /* 0x000362000c101900 */
[----:B------:R-:W-:Y:S05]  /*0860*/  BRA `(.L_x_7) ;  /* 0x0000000000207947 */ /* 0x000fea0003800000 */
.L_x_6:
[----:B------:R-:W-:Y:S02]  /*0870*/  ULDC.64 UR4, c[0x0][0x590] ;  /* 0x0001640000047ab9 */ /* 0x000fe40000000a00 */
[----:B------:R-:W-:-:S04]  /*0880*/  ISETP.NE.U32.AND P0, PT, RZ, UR4, PT ;  /* 0x00000004ff007c0c */ /* 0x000fc8000bf05070 */
[----:B------:R-:W-:-:S13]  /*0890*/  ISETP.NE.AND.EX P0, PT, RZ, UR5, PT, P0 ;  /* 0x00000005ff007c0c */ /* 0x000fda000bf05300 */
[----:B------:R-:W-:Y:S05]  /*08a0*/  @!P0 BRA `(.L_x_8) ;  /* 0x00000000000c8947 */ /* 0x000fea0003800000 */
[----:B-12---:R-:W1:Y:S02]  /*08b0*/  LDC.64 R2, c[0x0][0x590] ;  /* 0x00016400ff027b82 */ /* 0x006e640000000a00 */
[----:B-1----:R4:W5:Y:S01]  /*08c0*/  LDG.E R12, desc[UR14][R2.64] ;  /* 0x0000000e020c7981 */ /* 0x002962000c1e1900 */
[----:B------:R-:W-:Y:S05]  /*08d0*/  BRA `(.L_x_7) ;  /* 0x0000000000047947 */ /* 0x000fea0003800000 */
.L_x_8:
[----:B------:R-:W3:Y:S02]  /*08e0*/  LDC R12, c[0x0][0x584] ;  /* 0x00016100ff0c7b82 */ /* 0x000ee40000000800 */
.L_x_7:
[----:B------:R-:W0:Y:S01]  /*08f0*/  LDC R0, c[0x0][0x65c] ;  /* 0x00019700ff007b82 */ /* 0x000e220000000800 */
[----:B------:R-:W1:Y:S01]  /*0900*/  S2R R21, SR_CTAID.Y ;  /* 0x0000000000157919 */ /* 0x000e620000002600 */
[----:B------:R-:W-:Y:S01]  /*0910*/  ULDC UR8, c[0x0][0x28c] ;  /* 0x0000a30000087ab9 */ /* 0x000fe20000000800 */
[----:B------:R-:W-:Y:S01]  /*0920*/  ISETP.NE.AND P0, PT, R5, 0x2, PT ;  /* 0x000000020500780c */ /* 0x000fe20003f05270 */
[----:B------:R-:W-:Y:S01]  /*0930*/  UIADD3 UR8, UR8, 0x7f, URZ ;  /* 0x0000007f08087890 */ /* 0x000fe2000fffe03f */
[----:B------:R-:W3:Y:S01]  /*0940*/  S2R R14, SR_CTAID.X ;  /* 0x00000000000e7919 */ /* 0x000ee20000002500 */
[----:B------:R-:W-:Y:S01]  /*0950*/  UMOV UR5, URZ ;  /* 0x0000003f00057c82 */ /* 0x000fe20008000000 */
[----:B------:R-:W-:Y:S01]  /*0960*/  UMOV UR4, URZ ;  /* 0x0000003f00047c82 */ /* 0x000fe20008000000 */
[----:B------:R-:W-:-:S04]  /*0970*/  USHF.R.S32.HI UR9, URZ, 0x1f, UR8 ;  /* 0x0000001f3f097899 */ /* 0x000fc80008011408 */
[----:B------:R-:W-:-:S04]  /*0980*/  ULEA.HI UR9, UR9, UR8, URZ, 0x7 ;  /* 0x0000000809097291 */ /* 0x000fc8000f8f383f */
[----:B------:R-:W-:Y:S01]  /*0990*/  USHF.R.S32.HI UR13, URZ, 0x7, UR9 ;  /* 0x000000073f0d7899 */ /* 0x000fe20008011409 */
[----:B0-----:R-:W-:-:S13]  /*09a0*/  ISETP.NE.AND P2, PT, R0, 0x1, PT ;  /* 0x000000010000780c */ /* 0x001fda0003f45270 */
[----:B------:R-:W3:Y:S01]  /*09b0*/  @P2 LDC R15, c[0x0][0x10] ;  /* 0x00000400ff0f2b82 */ /* 0x000ee20000000800 */
[----:B-12-4-:R-:W-:Y:S02]  /*09c0*/  @P2 IMAD.MOV.U32 R2, RZ, RZ, R21 ;  /* 0x000000ffff022224 */ /* 0x016fe400078e0015 */
[----:B------:R-:W-:Y:S02]  /*09d0*/  @P2 IMAD.MOV.U32 R3, RZ, RZ, RZ ;  /* 0x000000ffff032224 */ /* 0x000fe400078e00ff */
[----:B------:R-:W-:-:S03]  /*09e0*/  @P2 IMAD.MOV.U32 R5, RZ, RZ, RZ ;  /* 0x000000ffff052224 */ /* 0x000fc600078e00ff */
[----:B------:R-:W0:Y:S01]  /*09f0*/  @!P2 LDC R9, c[0x0][0xc] ;  /* 0x00000300ff09ab82 */ /* 0x000e220000000800 */
[----:B------:R-:W-:Y:S01]  /*0a00*/  ULDC UR6, c[0x0][0xc] ;  /* 0x0000030000067ab9 */ /* 0x000fe20000000800 */
[----:B------:R-:W-:Y:S02]  /*0a10*/  ULDC UR7, c[0x0][0x10] ;  /* 0x0000040000077ab9 */ /* 0x000fe40000000800 */
[----:B------:R-:W-:-:S04]  /*0a20*/  UIMAD.WIDE.U32 UR6, UR6, UR7, URZ ;  /* 0x00000007060672a5 */ /* 0x000fc8000f8e003f */
[----:B------:R-:W1:Y:S01]  /*0a30*/  LDC R8, c[0x0][0x14] ;  /* 0x00000500ff087b82 */ /* 0x000e620000000800 */
[----:B---3--:R-:W-:-:S04]  /*0a40*/  @P2 IMAD.WIDE.U32 R2, R14, R15, R2 ;  /* 0x0000000f0e022225 */ /* 0x008fc800078e0002 */
[----:B------:R-:W-:Y:S02]  /*0a50*/  IMAD.MOV.U32 R15, RZ, RZ, RZ ;  /* 0x000000ffff0f7224 */ /* 0x000fe400078e00ff */
[----:B------:R-:W-:Y:S02]  /*0a60*/  @P2 IMAD.IADD R3, R3, 0x1, R5 ;  /* 0x0000000103032824 */ /* 0x000fe400078e0205 */
[----:B0-----:R-:W-:-:S04]  /*0a70*/  @!P2 IMAD.WIDE.U32 R4, R9, R21, R14 ;  /* 0x000000150904a225 */ /* 0x001fc800078e000e */
[----:B------:R-:W-:Y:S02]  /*0a80*/  @!P2 IMAD.MOV.U32 R2, RZ, RZ, R4 ;  /* 0x000000ffff02a224 */ /* 0x000fe400078e0004 */
[----:B------:R-:W-:Y:S02]  /*0a90*/  @!P2 IMAD.MOV.U32 R3, RZ, RZ, R5 ;  /* 0x000000ffff03a224 */ /* 0x000fe400078e0005 */
[C---:B-1----:R-:W-:Y:S02]  /*0aa0*/  IMAD R17, R8.reuse, UR7, RZ ;  /* 0x0000000708117c24 */ /* 0x042fe4000f8e02ff */
[----:B------:R-:W-:Y:S01]  /*0ab0*/  IMAD.WIDE.U32 R8, R8, UR6, RZ ;  /* 0x0000000608087c25 */ /* 0x000fe2000f8e00ff */
[----:B------:R-:W-:-:S03]  /*0ac0*/  ULDC.64 UR6, c[0x0][0x650] ;  /* 0x0001940000067ab9 */ /* 0x000fc60000000a00 */
[----:B------:R-:W-:Y:S01]  /*0ad0*/  IMAD.IADD R0, R9, 0x1, R17 ;  /* 0x0000000109007824 */ /* 0x000fe200078e0211 */
[----:B------:R-:W-:Y:S06]  /*0ae0*/  @P0 BRA `(.L_x_9) ;  /* 0x0000000000200947 */ /* 0x000fec0003800000 */
[----:B------:R-:W-:Y:S01]  /*0af0*/  UISETP.GE.U32.AND UP0, UPT, UR13, 0x5, UPT ;  /* 0x000000050d00788c */ /* 0x000fe2000bf06070 */
[----:B------:R-:W-:Y:S01]  /*0b00*/  IADD3 R2, P0, R2, R8, RZ ;  /* 0x0000000802027210 */ /* 0x000fe20007f1e0ff */
[----:B------:R-:W-:-:S04]  /*0b10*/  UIMAD.WIDE.U32 UR4, UR13, -0x33333333, URZ ;  /* 0xcccccccd0d0478a5 */ /* 0x000fc8000f8e003f */
[----:B------:R-:W-:Y:S01]  /*0b20*/  USHF.R.U32.HI UR5, URZ, 0x2, UR5 ;  /* 0x000000023f057899 */ /* 0x000fe20008011605 */
[----:B------:R-:W-:Y:S02]  /*0b30*/  IMAD.X R3, R0, 0x1, R3, P0 ;  /* 0x0000000100037824 */ /* 0x000fe400000e0603 */
[----:B------:R-:W-:Y:S02]  /*0b40*/  UMOV UR4, URZ ;  /* 0x0000003f00047c82 */ /* 0x000fe40008000000 */
[----:B------:R-:W-:Y:S02]  /*0b50*/  @UP0 ULOP3.LUT UR4, UR5, 0x1, URZ, 0xc0, !UPT ;  /* 0x0000000105040892 */ /* 0x000fe4000f8ec03f */
[----:B------:R-:W-:-:S12]  /*0b60*/  UIMAD UR5, UR5, -0x5, UR13 ;  /* 0xfffffffb050578a4 */ /* 0x000fd8000f8e020d */
.L_x_9:
[----:B------:R-:W-:Y:S01]  /*0b70*/  ISETP.GE.U32.AND P0, PT, R2, UR6, PT ;  /* 0x0000000602007c0c */ /* 0x000fe2000bf06070 */
[----:B------:R-:W-:Y:S01]  /*0b80*/  IMAD.MOV.U32 R6, RZ, RZ, -0x1 ;  /* 0xffffffffff067424 */ /* 0x000fe200078e00ff */
[----:B------:R-:W-:Y:S01]  /*0b90*/  PRMT R16, RZ, 0x7610, R16 ;  /* 0x00007610ff107816 */ /* 0x000fe20000000010 */
[----:B------:R-:W-:Y:S01]  /*0ba0*/  IMAD.MOV.U32 R5, RZ, RZ, -0x1 ;  /* 0xffffffffff057424 */ /* 0x000fe200078e00ff */
[----:B------:R-:W-:Y:S01]  /*0bb0*/  ISETP.GE.U32.AND.EX P0, PT, R3, UR7, PT, P0 ;  /* 0x0000000703007c0c */ /* 0x000fe2000bf06100 */
[----:B------:R-:W-:-:S12]  /*0bc0*/  IMAD.MOV.U32 R4, RZ, RZ, -0x1 ;  /* 0xffffffffff047424 */ /* 0x000fd800078e00ff */
[----:B------:R-:W-:Y:S05]  /*0bd0*/  @P0 BRA `(.L_x_10) ;  /* 0x00000004005c0947 */ /* 0x000fea0003800000 */
[----:B------:R-:W0:Y:S01]  /*0be0*/  LDC.64 R24, c[0x0][0x628] ;  /* 0x00018a00ff187b82 */ /* 0x000e220000000a00 */
[----:B------:R-:W-:Y:S02]  /*0bf0*/  IMAD.MOV.U32 R4, RZ, RZ, R2 ;  /* 0x000000ffff047224 */ /* 0x000fe400078e0002 */
[----:B------:R-:W-:-:S05]  /*0c00*/  IMAD.MOV.U32 R5, RZ, RZ, R3 ;  /* 0x000000ffff057224 */ /* 0x000fca00078e0003 */
[----:B------:R-:W1:Y:S08]  /*0c10*/  LDC R6, c[0x0][0x630] ;  /* 0x00018c00ff067b82 */ /* 0x000e700000000800 */
[----:B------:R-:W2:Y:S01]  /*0c20*/  LDC.64 R26, c[0x0][0x620] ;  /* 0x00018800ff1a7b82 */ /* 0x000ea20000000a00 */
[----:B0-----:R-:W-:-:S04]  /*0c30*/  ISETP.NE.U32.AND P0, PT, R24, RZ, PT ;  /* 0x000000ff1800720c */ /* 0x001fc80003f05070 */
[----:B------:R-:W-:-:S13]  /*0c40*/  ISETP.NE.AND.EX P0, PT, R25, RZ, PT, P0 ;  /* 0x000000ff1900720c */ /* 0x000fda0003f05300 */
[----:B-12---:R-:W-:Y:S05]  /*0c50*/  @!P0 BRA `(.L_x_11) ;  /* 0x0000000000288947 */ /* 0x006fea0003800000 */
[----:B------:R-:W0:Y:S02]  /*0c60*/  LDC R19, c[0x0][0x634] ;  /* 0x00018d00ff137b82 */ /* 0x000e240000000800 */
[----:B0-----:R-:W-:-:S05]  /*0c70*/  IADD3 R19, P0, R2, R19, RZ ;  /* 0x0000001302137210 */ /* 0x001fca0007f1e0ff */
[----:B------:R-:W-:-:S04]  /*0c80*/  IMAD.X R23, RZ, RZ, R3, P0 ;  /* 0x000000ffff177224 */ /* 0x000fc800000e0603 */
[----:B------:R-:W-:-:S04]  /*0c90*/  IMAD.WIDE.U32 R4, R23, R24, RZ ;  /* 0x0000001817047225 */ /* 0x000fc800078e00ff */
[----:B------:R-:W-:-:S04]  /*0ca0*/  IMAD.WIDE.U32 R16, P0, R19, R25, R4 ;  /* 0x0000001913107225 */ /* 0x000fc80007800004 */
[----:B------:R-:W-:-:S04]  /*0cb0*/  IMAD.WIDE.U32 R4, R19, R24, RZ ;  /* 0x0000001813047225 */ /* 0x000fc800078e00ff */
[----:B------:R-:W-:Y:S01]  /*0cc0*/  IMAD.X R19, RZ, RZ, RZ, P0 ;  /* 0x000000ffff137224 */ /* 0x000fe200000e06ff */
[----:B------:R-:W-:Y:S01]  /*0cd0*/  IADD3 RZ, P0, R5, R16, RZ ;  /* 0x0000001005ff7210 */ /* 0x000fe20007f1e0ff */
[----:B------:R-:W-:-:S04]  /*0ce0*/  IMAD.MOV.U32 R18, RZ, RZ, R17 ;  /* 0x000000ffff127224 */ /* 0x000fc800078e0011 */
[----:B------:R-:W-:-:S08]  /*0cf0*/  IMAD.WIDE.U32.X R4, R23, R25, R18, P0 ;  /* 0x0000001917047225 */ /* 0x000fd000000e0412 */
.L_x_11:
[--C-:B------:R-:W-:Y:S01]  /*0d00*/  SHF.R.U64 R32, R4, R6, R5.reuse ;  /* 0x0000000604207219 */ /* 0x100fe20000001205 */
[----:B------:R-:W0:Y:S01]  /*0d10*/  LDC.64 R28, c[0x0][0x640] ;  /* 0x00019000ff1c7b82 */ /* 0x000e220000000a00 */
[----:B------:R-:W-:Y:S01]  /*0d20*/  I2FP.F32.U32 R4, R14 ;  /* 0x0000000e00047245 */ /* 0x000fe20000201000 */
[----:B------:R-:W-:Y:S01]  /*0d30*/  ULDC UR6, c[0x0][0x150] ;  /* 0x0000540000067ab9 */ /* 0x000fe20000000800 */
[----:B------:R-:W-:Y:S02]  /*0d40*/  SHF.R.U32.HI R5, RZ, R6, R5 ;  /* 0x00000006ff057219 */ /* 0x000fe40000011605 */
[----:B------:R-:W-:Y:S01]  /*0d50*/  IADD3 R17, P0, RZ, -R32, RZ ;  /* 0x80000020ff117210 */ /* 0x000fe20007f1e0ff */
[----:B------:R-:W-:Y:S01]  /*0d60*/  FMUL R6, R4, UR6 ;  /* 0x0000000604067c20 */ /* 0x000fe20008400000 */
[----:B------:R-:W-:Y:S01]  /*0d70*/  ULDC UR6, c[0x0][0x154] ;  /* 0x0000550000067ab9 */ /* 0x000fe20000000800 */
[----:B------:R-:W1:Y:S02]  /*0d80*/  LDC R18, c[0x0][0x618] ;  /* 0x00018600ff127b82 */ /* 0x000e640000000800 */
[----:B------:R-:W-:-:S02]  /*0d90*/  IMAD.X R19, RZ, RZ, ~R5, P0 ;  /* 0x000000ffff137224 */ /* 0x000fc400000e0e05 */
[----:B------:R-:W2:Y:S01]  /*0da0*/  F2I.U32.TRUNC.NTZ R6, R6 ;  /* 0x0000000600067305 */ /* 0x000ea2000020f000 */
[----:B------:R-:W-:-:S03]  /*0db0*/  IMAD.WIDE.U32 R4, R17, R26, R2 ;  /* 0x0000001a11047225 */ /* 0x000fc600078e0002 */
[----:B------:R-:W3:Y:S01]  /*0dc0*/  LDC R15, c[0x0][0x144] ;  /* 0x00005100ff0f7b82 */ /* 0x000ee20000000800 */
[----:B------:R-:W-:-:S04]  /*0dd0*/  IMAD R16, R19, R26, RZ ;  /* 0x0000001a13107224 */ /* 0x000fc800078e02ff */
[----:B------:R-:W-:-:S03]  /*0de0*/  IMAD R17, R17, R27, R16 ;  /* 0x0000001b11117224 */ /* 0x000fc600078e0210 */
[----:B------:R-:W4:Y:S01]  /*0df0*/  LDC R22, c[0x0][0x608] ;  /* 0x00018200ff167b82 */ /* 0x000f220000000800 */
[----:B------:R-:W-:Y:S01]  /*0e00*/  IMAD.IADD R17, R5, 0x1, R17 ;  /* 0x0000000105117824 */ /* 0x000fe200078e0211 */
[----:B0-----:R-:W-:Y:S01]  /*0e10*/  ISETP.NE.U32.AND P0, PT, R28, RZ, PT ;  /* 0x000000ff1c00720c */ /* 0x001fe20003f05070 */
[----:B--2---:R-:W-:-:S03]  /*0e20*/  IMAD.MOV R5, RZ, RZ, -R6 ;  /* 0x000000ffff057224 */ /* 0x004fc600078e0a06 */
[----:B------:R-:W-:Y:S02]  /*0e30*/  ISETP.NE.AND.EX P0, PT, R29, RZ, PT, P0 ;  /* 0x000000ff1d00720c */ /* 0x000fe40003f05300 */
[----:B------:R-:W0:Y:S01]  /*0e40*/  LDC R19, c[0x0][0x658] ;  /* 0x00019600ff137b82 */ /* 0x000e220000000800 */
[-CC-:B-1----:R-:W-:Y:S02]  /*0e50*/  SHF.R.U64 R26, R4, R18.reuse, R17.reuse ;  /* 0x00000012041a7219 */ /* 0x182fe40000001211 */
[----:B------:R-:W-:Y:S02]  /*0e60*/  I2FP.F32.U32 R4, R21 ;  /* 0x0000001500047245 */ /* 0x000fe40000201000 */
[----:B------:R-:W-:Y:S01]  /*0e70*/  SHF.R.U32.HI R17, RZ, R18, R17 ;  /* 0x00000012ff117219 */ /* 0x000fe20000011611 */
[----:B------:R-:W-:Y:S02]  /*0e80*/  IMAD.MOV.U32 R18, RZ, RZ, 0x1 ;  /* 0x00000001ff127424 */ /* 0x000fe400078e00ff */
[----:B------:R-:W1:Y:S01]  /*0e90*/  LDC R24, c[0x0][0x148] ;  /* 0x00005200ff187b82 */ /* 0x000e620000000800 */
[----:B---3--:R-:W-:-:S02]  /*0ea0*/  IMAD R6, R15, R5, R14 ;  /* 0x000000050f067224 */ /* 0x008fc400078e020e */
[----:B------:R-:W-:Y:S01]  /*0eb0*/  FMUL R5, R4, UR6 ;  /* 0x0000000604057c20 */ /* 0x000fe20008400000 */
[----:B------:R-:W-:-:S04]  /*0ec0*/  IMAD.MOV.U32 R4, RZ, RZ, -0x1 ;  /* 0xffffffffff047424 */ /* 0x000fc800078e00ff */
[----:B------:R-:W2:Y:S01]  /*0ed0*/  LDC R25, c[0x0][0x600] ;  /* 0x00018000ff197b82 */ /* 0x000ea20000000800 */
[-CC-:B----4-:R-:W-:Y:S02]  /*0ee0*/  SHF.R.U64 R34, R26, R22.reuse, R17.reuse ;  /* 0x000000161a227219 */ /* 0x190fe40000001211 */
[----:B------:R-:W-:Y:S02]  /*0ef0*/  SHF.R.U32.HI R14, RZ, R22, R17 ;  /* 0x00000016ff0e7219 */ /* 0x000fe40000011611 */
[----:B------:R3:W4:Y:S03]  /*0f00*/  F2I.U32.TRUNC.NTZ R22, R5 ;  /* 0x0000000500167305 */ /* 0x000726000020f000 */
[----:B------:R-:W1:Y:S01]  /*0f10*/  LDC R27, c[0x0][0x648] ;  /* 0x00019200ff1b7b82 */ /* 0x000e620000000800 */
[-C--:B0-----:R-:W-:Y:S02]  /*0f20*/  SHF.R.U64 R36, R34, R19.reuse, R14 ;  /* 0x0000001322247219 */ /* 0x081fe4000000120e */
[----:B------:R-:W-:-:S02]  /*0f30*/  SHF.L.U32 R4, R4, R19, RZ ;  /* 0x0000001304047219 */ /* 0x000fc400000006ff */
[-C--:B------:R-:W-:Y:S02]  /*0f40*/  SHF.R.U32.HI R14, RZ, R19.reuse, R14 ;  /* 0x00000013ff0e7219 */ /* 0x080fe4000001160e */
[----:B------:R-:W-:Y:S01]  /*0f50*/  SHF.L.U32 R18, R18, R19, RZ ;  /* 0x0000001312127219 */ /* 0x000fe200000006ff */
[----:B------:R-:W0:Y:S01]  /*0f60*/  LDC R31, c[0x0][0x638] ;  /* 0x00018e00ff1f7b82 */ /* 0x000e220000000800 */
[----:B------:R-:W-:Y:S01]  /*0f70*/  LOP3.LUT R19, RZ, R4, RZ, 0x33, !PT ;  /* 0x00000004ff137212 */ /* 0x000fe200078e33ff */
[----:B------:R-:W-:Y:S02]  /*0f80*/  IMAD.MOV.U32 R4, RZ, RZ, R36 ;  /* 0x000000ffff047224 */ /* 0x000fe400078e0024 */
[----:B---3--:R-:W-:-:S04]  /*0f90*/  IMAD.MOV.U32 R5, RZ, RZ, R14 ;  /* 0x000000ffff057224 */ /* 0x008fc800078e000e */
[----:B------:R-:W3:Y:S01]  /*0fa0*/  LDC R30, c[0x0][0x610] ;  /* 0x00018400ff1e7b82 */ /* 0x000ee20000000800 */
[----:B----4-:R-:W-:Y:S05]  /*0fb0*/  @!P0 BRA `(.L_x_12) ;  /* 0x0000000000288947 */ /* 0x010fea0003800000 */
[----:B------:R-:W4:Y:S02]  /*0fc0*/  LDC R17, c[0x0][0x64c] ;  /* 0x00019300ff117b82 */ /* 0x000f240000000800 */
[----:B----4-:R-:W-:-:S05]  /*0fd0*/  IADD3 R17, P0, R36, R17, RZ ;  /* 0x0000001124117210 */ /* 0x010fca0007f1e0ff */
        /* <DEDUP_REMOVED lines=8> */
.L_x_12:
[----:B-1----:R-:W-:Y:S01]  /*1060*/  SHF.R.U64 R4, R4, R27, R5 ;  /* 0x0000001b04047219 */ /* 0x002fe20000001205 */
[----:B--2---:R-:W-:Y:S01]  /*1070*/  VIADD R5, R25, 0xffffffff ;  /* 0xffffffff19057836 */ /* 0x004fe20000000000 */
[----:B------:R-:W-:Y:S01]  /*1080*/  LOP3.LUT R19, R34, R19, RZ, 0xc0, !PT ;  /* 0x0000001322137212 */ /* 0x000fe200078ec0ff */
[----:B------:R-:W-:Y:S02]  /*1090*/  IMAD.MOV R22, RZ, RZ, -R22 ;  /* 0x000000ffff167224 */ /* 0x000fe400078e0a16 */
[----:B------:R-:W-:Y:S01]  /*10a0*/  IMAD.MOV R14, RZ, RZ, -R4 ;  /* 0x000000ffff0e7224 */ /* 0x000fe200078e0a04 */
[----:B------:R-:W-:Y:S01]  /*10b0*/  LOP3.LUT R5, R26, R5, RZ, 0xc0, !PT ;  /* 0x000000051a057212 */ /* 0x000fe200078ec0ff */
[----:B------:R-:W-:Y:S02]  /*10c0*/  IMAD R19, R18, R4, R19 ;  /* 0x0000000412137224 */ /* 0x000fe400078e0213 */
[----:B------:R-:W-:Y:S02]  /*10d0*/  @P2 IMAD R6, R24, R22, R21 ;  /* 0x0000001618062224 */ /* 0x000fe400078e0215 */
[----:B0-----:R-:W-:-:S02]  /*10e0*/  IMAD R4, R14, R31, R36 ;  /* 0x0000001f0e047224 */ /* 0x001fc400078e0224 */
[----:B---3--:R-:W-:Y:S02]  /*10f0*/  IMAD R6, R19, R30, R6 ;  /* 0x0000001e13067224 */ /* 0x008fe400078e0206 */
[----:B------:R-:W-:Y:S02]  /*1100*/  IMAD R15, R4, R25, R5 ;  /* 0x00000019040f7224 */ /* 0x000fe400078e0205 */
[----:B------:R-:W-:Y:S02]  /*1110*/  IMAD.MOV.U32 R16, RZ, RZ, 0x1 ;  /* 0x00000001ff107424 */ /* 0x000fe400078e00ff */
[----:B------:R-:W-:Y:S01]  /*1120*/  IMAD.MOV.U32 R4, RZ, RZ, R32 ;  /* 0x000000ffff047224 */ /* 0x000fe200078e0020 */
[----:B------:R-:W-:Y:S02]  /*1130*/  SEL R5, R15, R6, !P2 ;  /* 0x000000060f057207 */ /* 0x000fe40005000000 */
[----:B------:R-:W-:-:S07]  /*1140*/  SEL R6, R6, R15, !P2 ;  /* 0x0000000f06067207 */ /* 0x000fce0005000000 */
.L_x_10:
[----:B------:R-:W-:Y:S05]  /*1150*/  @!P3 BRA `(.L_x_13) ;  /* 0x0000006c00b8b947 */ /* 0x000fea0003800000 */
[----:B------:R-:W-:-:S13]  /*1160*/  ISETP.GT.U32.AND P0, PT, R33, 0x1, PT ;  /* 0x000000012100780c */ /* 0x000fda0003f04070 */
[----:B------:R-:W-:Y:S05]  /*1170*/  @P0 EXIT ;  /* 0x000000000000094d */ /* 0x000fea0003800000 */
.L_x_14:
[----:B------:R-:W-:-:S08]  /*1180*/  NOP ;  /* 0x0000000000007918 */ /* 0x000fd00000000000 */
[----:B------:R-:W0:Y:S02]  /*1190*/  USETMAXREG.TRY_ALLOC.CTAPOOL UP0, 0xe8 ;  /* 0x000000e8000079c8 */ /* 0x000e240008000600 */
[----:B0-----:R-:W-:-:S13]  /*11a0*/  PLOP3.LUT P0, PT, PT, PT, UP0, 0x80, 0x0 ;  /* 0x000000000000781c */ /* 0x001fda0003f0f008 */
[----:B------:R-:W-:Y:S05]  /*11b0*/  @!P0 BRA `(.L_x_14) ;  /* 0xfffffffc00f08947 */ /* 0x000fea000383ffff */
[----:B------:R-:W-:-:S13]  /*11c0*/  LOP3.LUT P0, RZ, R16, 0xff, RZ, 0xc0, !PT ;  /* 0x000000ff10ff7812 */ /* 0x000fda000780c0ff */
[----:B------:R-:W-:Y:S05]  /*11d0*/  @!P0 EXIT ;  /* 0x000000000000894d */ /* 0x000fea0003800000 */
[----:B------:R-:W0:Y:S01]  /*11e0*/  S2UR UR6, SR_CgaCtaId ;  /* 0x00000000000679c3 */ /* 0x000e220000008800 */
[----:B------:R-:W-:Y:S01]  /*11f0*/  SHF.R.S32.HI R14, RZ, 0x1f, R11 ;  /* 0x0000001fff0e7819 */ /* 0x000fe2000001140b */
[----:B------:R-:W-:Y:S01]  /*1200*/  UIADD3 UR7, UR11, -0x1, URZ ;  /* 0xffffffff0b077890 */ /* 0x000fe2000fffe03f */
[----:B------:R-:W-:Y:S01]  /*1210*/  LOP3.LUT R146, R7, 0x1, RZ, 0xfc, !PT ;  /* 0x0000000107927812 */ /* 0x000fe200078efcff */
[----:B------:R-:W-:Y:S01]  /*1220*/  UMOV UR9, 0x400 ;  /* 0x0000040000097882 */ /* 0x000fe20000000000 */
[CC--:B------:R-:W-:Y:S01]  /*1230*/  LEA.HI R13, R14.reuse, R11.reuse, RZ, 0x2 ;  /* 0x0000000b0e0d7211 */ /* 0x0c0fe200078f10ff */
[----:B------:R-:W-:Y:S01]  /*1240*/  UISETP.LT.AND UP0, UPT, UR13, 0x1, UPT ;  /* 0x000000010d00788c */ /* 0x000fe2000bf01270 */
[----:B------:R-:W-:Y:S01]  /*1250*/  LEA.HI R17, R14, R11, RZ, 0x5 ;  /* 0x0000000b0e117211 */ /* 0x000fe200078f28ff */
[----:B------:R-:W-:Y:S01]  /*1260*/  USHF.L.U32 UR21, UR13, 0x1, URZ ;  /* 0x000000010d157899 */ /* 0x000fe2000800063f */
[--C-:B------:R-:W-:Y:S01]  /*1270*/  SHF.R.S32.HI R15, RZ, 0x2, R13.reuse ;  /* 0x00000002ff0f7819 */ /* 0x100fe2000001140d */
[----:B------:R-:W-:Y:S01]  /*1280*/  USEL UR10, UR13, 0x1, UP0 ;  /* 0x000000010d0a7887 */ /* 0x000fe20008000000 */
[----:B------:R-:W-:Y:S01]  /*1290*/  SHF.R.S32.HI R16, RZ, 0x1f, R13 ;  /* 0x0000001fff107819 */ /* 0x000fe2000001140d */
[----:B------:R-:W-:Y:S01]  /*12a0*/  UISETP.NE.AND UP0, UPT, UR7, URZ, UPT ;  /* 0x0000003f0700728c */ /* 0x000fe2000bf05270 */
[----:B------:R-:W-:Y:S01]  /*12b0*/  SHF.R.S32.HI R17, RZ, 0x5, R17 ;  /* 0x00000005ff117819 */ /* 0x000fe20000011411 */
[----:B------:R-:W-:Y:S01]  /*12c0*/  UIADD3 UR10, -UR10, UR13, URZ ;  /* 0x0000000d0a0a7290 */ /* 0x000fe2000fffe13f */
[----:B------:R-:W-:-:S04]  /*12d0*/  LEA.HI R16, R16, R15, RZ, 0x3 ;  /* 0x0000000f10107211 */ /* 0x000fc800078f18ff */
[----:B------:R-:W-:Y:S01]  /*12e0*/  LOP3.LUT R16, R16, 0xfffffff8, RZ, 0xc0, !PT ;  /* 0xfffffff810107812 */ /* 0x000fe200078ec0ff */
[----:B0-----:R-:W-:-:S04]  /*12f0*/  ULEA UR9, UR6, UR9, 0x18 ;  /* 0x0000000906097291 */ /* 0x001fc8000f8ec03f */
[----:B------:R-:W-:Y:S01]  /*1300*/  IMAD.IADD R14, R15, 0x1, -R16 ;  /* 0x000000010f0e7824 */ /* 0x000fe200078e0a10 */
[----:B------:R-:W-:Y:S01]  /*1310*/  USHF.L.U32 UR6, UR7, 0x3, URZ ;  /* 0x0000000307067899 */ /* 0x000fe2000800063f */
[----:B------:R-:W-:Y:S01]  /*1320*/  LOP3.LUT R16, R13, 0xfffffffc, RZ, 0xc0, !PT ;  /* 0xfffffffc0d107812 */ /* 0x000fe200078ec0ff */
[----:B------:R-:W-:Y:S01]  /*1330*/  USEL UR7, URZ, 0x1, UP0 ;  /* 0x000000013f077887 */ /* 0x000fe20008000000 */
[--C-:B------:R-:W-:Y:S01]  /*1340*/  IMAD R13, R17, -0x10, -R14.reuse ;  /* 0xfffffff0110d7824 */ /* 0x100fe200078e0a0e */
[----:B------:R-:W-:Y:S01]  /*1350*/  ULOP3.LUT UR6, UR6, 0x8, URZ, 0xc0, !UPT ;  /* 0x0000000806067892 */ /* 0x000fe2000f8ec03f */
[----:B------:R-:W-:Y:S01]  /*1360*/  SHF.R.S32.HI R15, RZ, 0x1f, R14 ;  /* 0x0000001fff0f7819 */ /* 0x000fe2000001140e */
[----:B------:R-:W-:Y:S01]  /*1370*/  UIADD3 UR22, UR9, 0x60, URZ ;  /* 0x0000006009167890 */ /* 0x000fe2000fffe03f */
[----:B------:R-:W-:Y:S01]  /*1380*/  IMAD.IADD R11, R11, 0x1, -R16 ;  /* 0x000000010b0b7824 */ /* 0x000fe200078e0a10 */
[----:B------:R-:W-:Y:S01]  /*1390*/  ULOP3.LUT UR23, UR6, 0x8, URZ, 0x3c, !UPT ;  /* 0x0000000806177892 */ /* 0x000fe2000f8e3c3f */
[----:B------:R-:W-:Y:S01]  /*13a0*/  IMAD.U32 R148, RZ, RZ, UR7 ;  /* 0x00000007ff947e24 */ /* 0x000fe2000f8e00ff */
[----:B------:R-:W-:Y:S01]  /*13b0*/  ULOP3.LUT UR12, UR6, 0x18, URZ, 0x3c, !UPT ;  /* 0x00000018060c7892 */ /* 0x000fe2000f8e3c3f */
[----:B------:R-:W-:Y:S01]  /*13c0*/  IMAD.WIDE R14, R17, 0x10, R14 ;  /* 0x00000010110e7825 */ /* 0x000fe200078e020e */
[----:B------:R-:W-:Y:S01]  /*13d0*/  ULEA UR11, UR11, UR22, 0x3 ;  /* 0x000000160b0b7291 */ /* 0x000fe2000f8e183f */
[----:B------:R-:W-:-:S02]  /*13e0*/  ULDC UR6, c[0x0][0x284] ;  /* 0x0000a10000067ab9 */ /* 0x000fc40000000800 */
[----:B------:R-:W-:-:S09]  /*13f0*/  VIADD R13, R13, UR6 ;  /* 0x000000060d0d7c36 */ /* 0x000fd20008000000 */
.L_x_169:
[----:B------:R-:W-:Y:S01]  /*1400*/  SHF.L.U32 R16, R148, 0x1f, RZ ;  /* 0x0000001f94107819 */ /* 0x000fe200000006ff */
[----:B------:R-:W0:Y:S01]  /*1410*/  LDC R17, c[0x0][0x28c] ;  /* 0x0000a300ff117b82 */ /* 0x000e220000000800 */
[----:B------:R-:W-:Y:S01]  /*1420*/  UMOV UR6, URZ ;  /* 0x0000003f00067c82 */ /* 0x000fe20008000000 */
[----:B------:R-:W-:Y:S01]  /*1430*/  UMOV UR20, UR5 ;  /* 0x0000000500147c82 */ /* 0x000fe20008000000 */
[----:B-1----:R-:W1:Y:S01]  /*1440*/  SYNCS.PHASECHK.TRANS64.TRYWAIT P0, [UR11+-0x8], R16 ;  /* 0xfffff810ff0075a7 */ /* 0x002e62000800014b */
[----:B0-----:R-:W-:Y:S01]  /*1450*/  ISETP.GE.AND P1, PT, R17, 0x1, PT ;  /* 0x000000011100780c */ /* 0x001fe20003f26270 */
[----:B-1-34-:R-:W-:-:S12]  /*1460*/  @!P0 BRA `(.L_x_15) ;  /* 0x0000007800fc8947 */ /* 0x01afd80003800000 */
.L_x_192:
[----:B------:R-:W-:Y:S01]  /*1470*/  UMOV UR7, URZ ;  /* 0x0000003f00077c82 */ /* 0x000fe20008000000 */
[----:B------:R-:W-:Y:S01]  /*1480*/  UMOV UR8, URZ ;  /* 0x0000003f00087c82 */ /* 0x000fe20008000000 */
[----:B------:R-:W-:Y:S02]  /*1490*/  CS2R R22, SRZ ;  /* 0x0000000000167805 */ /* 0x000fe4000001ff00 */
[----:B------:R-:W-:Y:S02]  /*14a0*/  CS2R R20, SRZ ;  /* 0x0000000000147805 */ /* 0x000fe4000001ff00 */
[----:B------:R-:W-:Y:S02]  /*14b0*/  CS2R R88, SRZ ;  /* 0x0000000000587805 */ /* 0x000fe4000001ff00 */
[----:B------:R-:W-:Y:S02]  /*14c0*/  CS2R R90, SRZ ;  /* 0x00000000005a7805 */ /* 0x000fe4000001ff00 */
[----:B------:R-:W-:-:S02]  /*14d0*/  CS2R R92, SRZ ;  /* 0x00000000005c7805 */ /* 0x000fc4000001ff00 */
[----:B------:R-:W-:Y:S02]  /*14e0*/  CS2R R94, SRZ ;  /* 0x00000000005e7805 */ /* 0x000fe4000001ff00 */
        /* <DEDUP_REMOVED lines=24> */
[----:B------:R-:W-:Y:S01]  /*1670*/  CS2R R144, SRZ ;  /* 0x0000000000907805 */ /* 0x000fe2000001ff00 */
[----:B------:R-:W-:Y:S01]  /*1680*/  IMAD.MOV.U32 R147, RZ, RZ, RZ ;  /* 0x000000ffff937224 */ /* 0x000fe200078e00ff */
[----:B------:R-:W-:Y:S01]  /*1690*/  CS2R R24, SRZ ;  /* 0x0000000000187805 */ /* 0x000fe2000001ff00 */
[----:B------:R-:W-:Y:S01]  /*16a0*/  IMAD.MOV.U32 R149, RZ, RZ, RZ ;  /* 0x000000ffff957224 */ /* 0x000fe200078e00ff */
[----:B------:R-:W-:Y:S01]  /*16b0*/  CS2R R26, SRZ ;  /* 0x00000000001a7805 */ /* 0x000fe2000001ff00 */
[----:B------:R-:W-:Y:S01]  /*16c0*/  IMAD.U32 R19, RZ, RZ, UR4 ;  /* 0x00000004ff137e24 */ /* 0x000fe2000f8e00ff */
        /* <DEDUP_REMOVED lines=29> */
[----:B------:R-:W-:Y:S01]  /*18a0*/  CS2R R86, SRZ ;  /* 0x0000000000567805 */ /* 0x000fe2000001ff00 */
[----:B------:R-:W-:Y:S06]  /*18b0*/  @!P1 BRA `(.L_x_16) ;  /* 0x00000008006c9947 */ /* 0x000fec0003800000 */
[----:B------:R-:W-:-:S13]  /*18c0*/  ISETP.NE.AND P1, PT, R146, 0x3, PT ;  /* 0x000000039200780c */ /* 0x000fda0003f25270 */
[----:B------:R-:W-:Y:S05]  /*18d0*/  @!P1 BRA `(.L_x_17) ;  /* 0x0000000000049947 */ /* 0x000fea0003800000 */
[----:B------:R-:W-:Y:S01]  /*18e0*/  BPT.TRAP 0x1 ;  /* 0x000000040000795c */ /* 0x000fe20000300000 */
.L_x_17:
[----:B------:R-:W-:Y:S01]  /*18f0*/  ULEA UR6, UR5, UR9, 0x3 ;  /* 0x0000000905067291 */ /* 0x000fe2000f8e183f */
[----:B0-----:R-:W-:-:S05]  /*1900*/  IMAD.U32 R16, RZ, RZ, UR4 ;  /* 0x00000004ff107e24 */ /* 0x001fca000f8e00ff */
[----:B------:R-:W-:-:S04]  /*1910*/  SHF.L.U32 R16, R16, 0x1f, RZ ;  /* 0x0000001f10107819 */ /* 0x000fc800000006ff */
[----:B------:R0:W1:Y:S01]  /*1920*/  SYNCS.PHASECHK.TRANS64.TRYWAIT P0, [UR6], R16 ;  /* 0x00000010ff0075a7 */ /* 0x0000620008000146 */
[----:B------:R-:W-:Y:S05]  /*1930*/  @!P1 BRA `(.L_x_18) ;  /* 0x0000000000049947 */ /* 0x000fea0003800000 */
[----:B------:R-:W-:Y:S01]  /*1940*/  BPT.TRAP 0x1 ;  /* 0x000000040000795c */ /* 0x000fe20000300000 */
.L_x_18:
[----:B-1----:R-:W-:Y:S05]  /*1950*/  @P0 BRA `(.L_x_19) ;  /* 0x0000000000080947 */ /* 0x002fea0003800000 */
[----:B------:R-:W1:Y:S02]  /*1960*/  SYNCS.PHASECHK.TRANS64.TRYWAIT P0, [UR6], R16 ;  /* 0x00000010ff0075a7 */ /* 0x000e640008000146 */
[----:B-1----:R-:W-:Y:S05]  /*1970*/  @!P0 BRA `(.L_x_20) ;  /* 0x0000007400d08947 */ /* 0x002fea0003800000 */
.L_x_19:
[----:B------:R-:W-:Y:S01]  /*1980*/  UIADD3 UR6, UR9, 0x180, URZ ;  /* 0x0000018009067890 */ /* 0x000fe2000fffe03f */
[----:B------:R-:W-:Y:S01]  /*1990*/  WARPGROUP.ARRIVE ;  /* 0x00000000000079c5 */ /* 0x000fe20000000000 */
[----:B------:R-:W-:Y:S01]  /*19a0*/  UIADD3 UR7, UR9, 0xa180, URZ ;  /* 0x0000a18009077890 */ /* 0x000fe2000fffe03f */
[----:B------:R-:W-:Y:S01]  /*19b0*/  CS2R R22, SRZ ;  /* 0x0000000000167805 */ /* 0x000fe2000001ff00 */
[----:B------:R-:W-:Y:S01]  /*19c0*/  USHF.R.U32.HI UR6, URZ, 0x4, UR6 ;  /* 0x000000043f067899 */ /* 0x000fe20008011606 */
[----:B------:R-:W-:Y:S01]  /*19d0*/  CS2R R20, SRZ ;  /* 0x0000000000147805 */ /* 0x000fe2000001ff00 */
[----:B------:R-:W-:Y:S01]  /*19e0*/  USHF.R.U32.HI UR7, URZ, 0x4, UR7 ;  /* 0x000000043f077899 */ /* 0x000fe20008011607 */
[----:B------:R-:W-:Y:S01]  /*19f0*/  CS2R R88, SRZ ;  /* 0x0000000000587805 */ /* 0x000fe2000001ff00 */
[----:B------:R-:W-:Y:S01]  /*1a00*/  ULOP3.LUT UR6, UR6, 0x3fff, URZ, 0xc0, !UPT ;  /* 0x00003fff06067892 */ /* 0x000fe2000f8ec03f */
[----:B------:R-:W-:Y:S01]  /*1a10*/  CS2R R90, SRZ ;  /* 0x00000000005a7805 */ /* 0x000fe2000001ff00 */
[----:B------:R-:W-:Y:S01]  /*1a20*/  ULOP3.LUT UR7, UR7, 0x3fff, URZ, 0xc0, !UPT ;  /* 0x00003fff07077892 */ /* 0x000fe2000f8ec03f */
[----:B------:R-:W-:Y:S01]  /*1a30*/  CS2R R92, SRZ ;  /* 0x00000000005c7805 */ /* 0x000fe2000001ff00 */
[----:B------:R-:W-:Y:S01]  /*1a40*/  ULOP3.LUT UR6, UR6, 0x10000, URZ, 0xfc, !UPT ;  /* 0x0001000006067892 */ /* 0x000fe2000f8efc3f */
[----:B------:R-:W-:Y:S01]  /*1a50*/  CS2R R94, SRZ ;  /* 0x00000000005e7805 */ /* 0x000fe2000001ff00 */
[----:B------:R-:W-:Y:S01]  /*1a60*/  ULOP3.LUT UR7, UR7, 0x10000, URZ, 0xfc, !UPT ;  /* 0x0001000007077892 */ /* 0x000fe2000f8efc3f */
[----:B------:R-:W-:Y:S01]  /*1a70*/  CS2R R96, SRZ ;  /* 0x0000000000607805 */ /* 0x000fe2000001ff00 */
[----:B------:R-:W-:Y:S01]  /*1a80*/  ULEA UR6, UR5, UR6, 0x9 ;  /* 0x0000000605067291 */ /* 0x000fe2000f8e483f */
[----:B------:R-:W-:Y:S01]  /*1a90*/  CS2R R98, SRZ ;  /* 0x0000000000627805 */ /* 0x000fe2000001ff00 */
[----:B------:R-:W-:Y:S01]  /*1aa0*/  ULEA UR7, UR5, UR7, 0xa ;  /* 0x0000000705077291 */ /* 0x000fe2000f8e503f */
[----:B------:R-:W-:Y:S01]  /*1ab0*/  CS2R R100, SRZ ;  /* 0x0000000000647805 */ /* 0x000fe2000001ff00 */
[----:B------:R-:W-:Y:S01]  /*1ac0*/  UMOV UR17, 0x40000040 ;  /* 0x4000004000117882 */ /* 0x000fe20000000000 */
[----:B------:R-:W-:Y:S01]  /*1ad0*/  UMOV UR19, 0x40000040 ;  /* 0x4000004000137882 */ /* 0x000fe20000000000 */
[----:B------:R-:W-:Y:S01]  /*1ae0*/  CS2R R102, SRZ ;  /* 0x0000000000667805 */ /* 0x000fe2000001ff00 */
[----:B------:R-:W-:Y:S01]  /*1af0*/  UMOV UR16, UR6 ;  /* 0x0000000600107c82 */ /* 0x000fe20008000000 */
[----:B------:R-:W-:Y:S01]  /*1b00*/  CS2R R104, SRZ ;  /* 0x0000000000687805 */ /* 0x000fe2000001ff00 */
[----:B------:R-:W-:Y:S01]  /*1b10*/  UMOV UR18, UR7 ;  /* 0x0000000700127c82 */ /* 0x000fe20008000000 */
[----:B------:R-:W-:Y:S01]  /*1b20*/  CS2R R106, SRZ ;  /* 0x00000000006a7805 */ /* 0x000fe2000001ff00 */
[----:B------:R-:W-:Y:S01]  /*1b30*/  QGMMA.64x128x32.F32.E4M3.E4M3 R24, gdesc[UR16], RZ, !UPT ;  /* 0x01e00000101879f3 */ /* 0x000fe2000c7008ff */
[----:B------:R-:W-:Y:S01]  /*1b40*/  UIADD3 UR16, UR6, 0x2, URZ ;  /* 0x0000000206107890 */ /* 0x000fe2000fffe03f */
[----:B------:R-:W-:Y:S01]  /*1b50*/  CS2R R108, SRZ ;  /* 0x00000000006c7805 */ /* 0x000fe2000001ff00 */
[----:B------:R-:W-:Y:S01]  /*1b60*/  UIADD3 UR18, UR7, 0x2, URZ ;  /* 0x0000000207127890 */ /* 0x000fe2000fffe03f */
[----:B------:R-:W-:Y:S01]  /*1b70*/  CS2R R110, SRZ ;  /* 0x00000000006e7805 */ /* 0x000fe2000001ff00 */
[----:B------:R-:W-:Y:S01]  /*1b80*/  UMOV UR17, 0x40000040 ;  /* 0x4000004000117882 */ /* 0x000fe20000000000 */
[----:B------:R-:W-:Y:S01]  /*1b90*/  UMOV UR19, 0x40000040 ;  /* 0x4000004000137882 */ /* 0x000fe20000000000 */
        /* <DEDUP_REMOVED lines=17> */
[----:B------:R-:W-:Y:S02]  /*1cb0*/  IMAD.MOV.U32 R147, RZ, RZ, RZ ;  /* 0x000000ffff937224 */ /* 0x000fe400078e00ff */
[----:B------:R-:W-:Y:S01]  /*1cc0*/  IMAD.MOV.U32 R149, RZ, RZ, RZ ;  /* 0x000000ffff957224 */ /* 0x000fe200078e00ff */
[----:B------:R-:W-:Y:S01]  /*1cd0*/  QGMMA.64x128x32.F32.E4M3.E4M3 R24, gdesc[UR16], R24 ;  /* 0x01e00000101879f3 */ /* 0x000fe20008700818 */
[----:B------:R-:W-:-:S02]  /*1ce0*/  UIADD3 UR16, UR6, 0x4, URZ ;  /* 0x0000000406107890 */ /* 0x000fc4000fffe03f */
[----:B------:R-:W-:Y:S01]  /*1cf0*/  UIADD3 UR18, UR7, 0x4, URZ ;  /* 0x0000000407127890 */ /* 0x000fe2000fffe03f */
[----:B------:R-:W-:Y:S01]  /*1d00*/  UMOV UR17, 0x40000040 ;  /* 0x4000004000117882 */ /* 0x000fe20000000000 */
[----:B------:R-:W-:-:S07]  /*1d10*/  UMOV UR19, 0x40000040 ;  /* 0x4000004000137882 */ /* 0x000fce0000000000 */
[----:B------:R-:W-:Y:S01]  /*1d20*/  QGMMA.64x128x32.F32.E4M3.E4M3 R24, gdesc[UR16], R24 ;  /* 0x01e00000101879f3 */ /* 0x000fe20008700818 */
[----:B------:R-:W-:Y:S02]  /*1d30*/  UIADD3 UR18, UR7, 0x6, URZ ;  /* 0x0000000607127890 */ /* 0x000fe4000fffe03f */
[----:B------:R-:W-:Y:S01]  /*1d40*/  UIADD3 UR16, UR6, 0x6, URZ ;  /* 0x0000000606107890 */ /* 0x000fe2000fffe03f */
[----:B------:R-:W-:Y:S01]  /*1d50*/  ULDC UR7, c[0x0][0x50c] ;  /* 0x0001430000077ab9 */ /* 0x000fe20000000800 */
[----:B------:R-:W-:Y:S01]  /*1d60*/  UMOV UR17, 0x40000040 ;  /* 0x4000004000117882 */ /* 0x000fe20000000000 */
[----:B------:R-:W-:Y:S01]  /*1d70*/  UISETP.NE.AND UP0, UPT, UR7, 0x4, UPT ;  /* 0x000000040700788c */ /* 0x000fe2000bf05270 */
[----:B------:R-:W-:Y:S01]  /*1d80*/  UMOV UR19, 0x40000040 ;  /* 0x4000004000137882 */ /* 0x000fe20000000000 */
[----:B------:R-:W-:Y:S02]  /*1d90*/  UMOV UR6, 0x4 ;  /* 0x0000000400067882 */ /* 0x000fe40000000000 */
[----:B------:R-:W-:-:S06]  /*1da0*/  USEL UR7, URZ, 0x1, UP0 ;  /* 0x000000013f077887 */ /* 0x000fcc0008000000 */
[----:B------:R-:W-:Y:S01]  /*1db0*/  ISETP.NE.AND P0, PT, RZ, UR7, PT ;  /* 0x00000007ff007c0c */ /* 0x000fe2000bf05270 */
[----:B------:R-:W-:-:S12]  /*1dc0*/  QGMMA.64x128x32.F32.E4M3.E4M3 R24, gdesc[UR16], R24, gsb0 ;  /* 0x01e00000101879f3 */ /* 0x000fd80008000818 */
[----:B------:R-:W-:Y:S05]  /*1dd0*/  @!P0 BRA `(.L_x_21) ;  /* 0x0000000400088947 */ /* 0x000fea0003800000 */
[----:B------:R-:W-:Y:S02]  /*1de0*/  WARPGROUP.DEPBAR.LE gsb0, 0x0 ;  /* 0x00008000000079c5 */ /* 0x000fe40000010000 */
[----:B------:R-:W-:-:S01]  /*1df0*/  FADD R149, RZ, R24 ;  /* 0x00000018ff957221 */ /* 0x000fc20000000000 */
[----:B------:R-:W-:Y:S01]  /*1e00*/  FADD R144, RZ, R25 ;  /* 0x00000019ff907221 */ /* 0x000fe20000000000 */
        /* <DEDUP_REMOVED lines=62> */
[----:B------:R-:W-:-:S06]  /*21f0*/  UMOV UR6, URZ ;  /* 0x0000003f00067c82 */ /* 0x000fcc0008000000 */
.L_x_21:
[----:B------:R-:W-:-:S04]  /*2200*/  UIADD3 UR20, UR5, 0x1, URZ ;  /* 0x0000000105147890 */ /* 0x000fc8000fffe03f */
[----:B------:R-:W-:-:S04]  /*2210*/  UISETP.NE.AND UP0, UPT, UR20, 0x5, UPT ;  /* 0x000000051400788c */ /* 0x000fc8000bf05270 */
[----:B------:R-:W-:Y:S02]  /*2220*/  USEL UR8, URZ, 0x1, UP0 ;  /* 0x000000013f087887 */ /* 0x000fe40008000000 */
[----:B------:R-:W-:Y:S02]  /*2230*/  USEL UR20, UR20, URZ, UP0 ;  /* 0x0000003f14147287 */ /* 0x000fe40008000000 */
[----:B------:R-:W-:-:S06]  /*2240*/  ULOP3.LUT UR8, UR4, UR8, URZ, 0x3c, !UPT ;  /* 0x0000000804087292 */ /* 0x000fcc000f8e3c3f */
[----:B------:R-:W-:Y:S01]  /*2250*/  IMAD.U32 R19, RZ, RZ, UR8 ;  /* 0x00000008ff137e24 */ /* 0x000fe2000f8e00ff */
[----:B------:R-:W-:-:S06]  /*2260*/  UMOV UR8, 0x1 ;  /* 0x0000000100087882 */ /* 0x000fcc0000000000 */
.L_x_16:
[----:B------:R-:W-:-:S06]  /*2270*/  UISETP.GE.AND UP0, UPT, UR10, 0x1, UPT ;  /* 0x000000010a00788c */ /* 0x000fcc000bf06270 */
[----:B------:R-:W-:-:S13]  /*2280*/  PLOP3.LUT P0, PT, PT, PT, UP0, 0x80, 0x0 ;  /* 0x000000000000781c */ /* 0x000fda0003f0f008 */
[----:B------:R-:W-:Y:S05]  /*2290*/  @!P0 BRA `(.L_x_22) ;  /* 0x0000000800348947 */ /* 0x000fea0003800000 */
[----:B01----:R-:W-:Y:S01]  /*22a0*/  IMAD.U32 R16, RZ, RZ, UR10 ;  /* 0x0000000aff107e24 */ /* 0x003fe2000f8e00ff */
[----:B------:R-:W-:Y:S01]  /*22b0*/  UMOV UR24, UR5 ;  /* 0x0000000500187c82 */ /* 0x000fe20008000000 */
[----:B------:R-:W-:-:S05]  /*22c0*/  ULDC UR25, c[0x0][0x50c] ;  /* 0x0001430000197ab9 */ /* 0x000fca0000000800 */
.L_x_30:
[----:B------:R-:W-:-:S13]  /*22d0*/  ISETP.NE.AND P1, PT, R146, 0x3, PT ;  /* 0x000000039200780c */ /* 0x000fda0003f25270 */
[----:B01----:R-:W-:Y:S05]  /*22e0*/  @!P1 BRA `(.L_x_23) ;  /* 0x0000000000049947 */ /* 0x003fea0003800000 */
[----:B------:R-:W-:Y:S01]  /*22f0*/  BPT.TRAP 0x1 ;  /* 0x000000040000795c */ /* 0x000fe20000300000 */
.L_x_23:
[----:B------:R-:W-:Y:S01]  /*2300*/  ULEA UR16, UR20, UR9, 0x3 ;  /* 0x0000000914107291 */ /* 0x000fe2000f8e183f */
[----:B------:R-:W-:-:S08]  /*2310*/  SHF.L.U32 R17, R19, 0x1f, RZ ;  /* 0x0000001f13117819 */ /* 0x000fd000000006ff */
[----:B------:R0:W1:Y:S01]  /*2320*/  SYNCS.PHASECHK.TRANS64.TRYWAIT P0, [UR16], R17 ;  /* 0x00000011ff0075a7 */ /* 0x0000620008000150 */
[----:B------:R-:W-:Y:S05]  /*2330*/  @!P1 BRA `(.L_x_24) ;  /* 0x0000000000049947 */ /* 0x000fea0003800000 */
[----:B------:R-:W-:Y:S01]  /*2340*/  BPT.TRAP 0x1 ;  /* 0x000000040000795c */ /* 0x000fe20000300000 */
.L_x_24:
[----:B-1----:R-:W-:Y:S05]  /*2350*/  @P0 BRA `(.L_x_25) ;  /* 0x0000000000080947 */ /* 0x002fea0003800000 */
[----:B------:R-:W1:Y:S02]  /*2360*/  SYNCS.PHASECHK.TRANS64.TRYWAIT P0, [UR16], R17 ;  /* 0x00000011ff0075a7 */ /* 0x000e640008000150 */
[----:B-1----:R-:W-:Y:S05]  /*2370*/  @!P0 BRA `(.L_x_26) ;  /* 0x0000006c00688947 */ /* 0x002fea0003800000 */
.L_x_25:
[----:B------:R-:W-:Y:S01]  /*2380*/  UIADD3 UR16, UR9, 0x180, URZ ;  /* 0x0000018009107890 */ /* 0x000fe2000fffe03f */
[----:B------:R-:W-:Y:S01]  /*2390*/  WARPGROUP.ARRIVE ;  /* 0x00000000000079c5 */ /* 0x000fe20000000000 */
[----:B------:R-:W-:Y:S02]  /*23a0*/  UIADD3 UR17, UR9, 0xa180, URZ ;  /* 0x0000a18009117890 */ /* 0x000fe4000fffe03f */
[----:B------:R-:W-:Y:S02]  /*23b0*/  UISETP.NE.AND UP0, UPT, UR7, URZ, UPT ;  /* 0x0000003f0700728c */ /* 0x000fe4000bf05270 */
[----:B------:R-:W-:Y:S02]  /*23c0*/  USHF.R.U32.HI UR16, URZ, 0x4, UR16 ;  /* 0x000000043f107899 */ /* 0x000fe40008011610 */
[----:B------:R-:W-:Y:S02]  /*23d0*/  USHF.R.U32.HI UR17, URZ, 0x4, UR17 ;  /* 0x000000043f117899 */ /* 0x000fe40008011611 */
[----:B------:R-:W-:-:S02]  /*23e0*/  USEL UR8, UR8, URZ, !UP0 ;  /* 0x0000003f08087287 */ /* 0x000fc4000c000000 */
[----:B------:R-:W-:Y:S02]  /*23f0*/  ULOP3.LUT UR16, UR16, 0x3fff, URZ, 0xc0, !UPT ;  /* 0x00003fff10107892 */ /* 0x000fe4000f8ec03f */
[----:B------:R-:W-:Y:S02]  /*2400*/  ULOP3.LUT UR17, UR17, 0x3fff, URZ, 0xc0, !UPT ;  /* 0x00003fff11117892 */ /* 0x000fe4000f8ec03f */
[----:B------:R-:W-:Y:S02]  /*2410*/  UISETP.NE.U32.AND UP0, UPT, UR8, URZ, UPT ;  /* 0x0000003f0800728c */ /* 0x000fe4000bf05070 */
[----:B------:R-:W-:Y:S02]  /*2420*/  ULOP3.LUT UR7, UR16, 0x10000, URZ, 0xfc, !UPT ;  /* 0x0001000010077892 */ /* 0x000fe4000f8efc3f */
[----:B------:R-:W-:Y:S02]  /*2430*/  ULOP3.LUT UR8, UR17, 0x10000, URZ, 0xfc, !UPT ;  /* 0x0001000011087892 */ /* 0x000fe4000f8efc3f */
[----:B------:R-:W-:-:S02]  /*2440*/  ULEA UR7, UR20, UR7, 0x9 ;  /* 0x0000000714077291 */ /* 0x000fc4000f8e483f */
[----:B------:R-:W-:Y:S01]  /*2450*/  ULEA UR8, UR20, UR8, 0xa ;  /* 0x0000000814087291 */ /* 0x000fe2000f8e503f */
[----:B------:R-:W-:Y:S01]  /*2460*/  UMOV UR17, 0x40000040 ;  /* 0x4000004000117882 */ /* 0x000fe20000000000 */
[----:B------:R-:W-:Y:S01]  /*2470*/  UMOV UR19, 0x40000040 ;  /* 0x4000004000137882 */ /* 0x000fe20000000000 */
[----:B------:R-:W-:Y:S02]  /*2480*/  UIADD3 UR6, UR6, 0x4, URZ ;  /* 0x0000000406067890 */ /* 0x000fe4000fffe03f */
[----:B------:R-:W-:Y:S02]  /*2490*/  UMOV UR16, UR7 ;  /* 0x0000000700107c82 */ /* 0x000fe40008000000 */
[----:B------:R-:W-:Y:S02]  /*24a0*/  UMOV UR18, UR8 ;  /* 0x0000000800127c82 */ /* 0x000fe40008000000 */
[----:B------:R-:W-:Y:S01]  /*24b0*/  QGMMA.64x128x32.F32.E4M3.E4M3 R24, gdesc[UR16], R24, UP0 ;  /* 0x01e00000101879f3 */ /* 0x000fe2000bf00818 */
[----:B------:R-:W-:-:S02]  /*24c0*/  UIADD3 UR16, UR7, 0x2, URZ ;  /* 0x0000000207107890 */ /* 0x000fc4000fffe03f */
[----:B------:R-:W-:Y:S01]  /*24d0*/  UIADD3 UR18, UR8, 0x2, URZ ;  /* 0x0000000208127890 */ /* 0x000fe2000fffe03f */
[----:B------:R-:W-:Y:S01]  /*24e0*/  UMOV UR17, 0x40000040 ;  /* 0x4000004000117882 */ /* 0x000fe20000000000 */
[----:B------:R-:W-:Y:S01]  /*24f0*/  UMOV UR19, 0x40000040 ;  /* 0x4000004000137882 */ /* 0x000fe20000000000 */
[----:B------:R-:W-:-:S06]  /*2500*/  UISETP.NE.AND UP0, UPT, UR6, UR25, UPT ;  /* 0x000000190600728c */ /* 0x000fcc000bf05270 */
[----:B------:R-:W-:Y:S01]  /*2510*/  QGMMA.64x128x32.F32.E4M3.E4M3 R24, gdesc[UR16], R24 ;  /* 0x01e00000101879f3 */ /* 0x000fe20008700818 */
[----:B------:R-:W-:Y:S02]  /*2520*/  UIADD3 UR16, UR7, 0x4, URZ ;  /* 0x0000000407107890 */ /* 0x000fe4000fffe03f */
[----:B------:R-:W-:Y:S01]  /*2530*/  UIADD3 UR18, UR8, 0x4, URZ ;  /* 0x0000000408127890 */ /* 0x000fe2000fffe03f */
[----:B------:R-:W-:Y:S01]  /*2540*/  UMOV UR17, 0x40000040 ;  /* 0x4000004000117882 */ /* 0x000fe20000000000 */
[----:B------:R-:W-:-:S07]  /*2550*/  UMOV UR19, 0x40000040 ;  /* 0x4000004000137882 */ /* 0x000fce0000000000 */
[----:B------:R-:W-:Y:S01]  /*2560*/  QGMMA.64x128x32.F32.E4M3.E4M3 R24, gdesc[UR16], R24 ;  /* 0x01e00000101879f3 */ /* 0x000fe20008700818 */
[----:B------:R-:W-:Y:S02]  /*2570*/  UIADD3 UR16, UR7, 0x6, URZ ;  /* 0x0000000607107890 */ /* 0x000fe4000fffe03f */
[----:B------:R-:W-:Y:S01]  /*2580*/  UIADD3 UR18, UR8, 0x6, URZ ;  /* 0x0000000608127890 */ /* 0x000fe2000fffe03f */
[----:B------:R-:W-:Y:S01]  /*2590*/  UMOV UR17, 0x40000040 ;  /* 0x4000004000117882 */ /* 0x000fe20000000000 */
[----:B------:R-:W-:Y:S01]  /*25a0*/  UMOV UR19, 0x40000040 ;  /* 0x4000004000137882 */ /* 0x000fe20000000000 */
[----:B------:R-:W-:-:S06]  /*25b0*/  USEL UR7, URZ, 0x1, UP0 ;  /* 0x000000013f077887 */ /* 0x000fcc0008000000 */
[----:B------:R-:W-:Y:S01]  /*25c0*/  ISETP.NE.AND P0, PT, RZ, UR7, PT ;  /* 0x00000007ff007c0c */ /* 0x000fe2000bf05270 */
[----:B------:R-:W-:Y:S03]  /*25d0*/  QGMMA.64x128x32.F32.E4M3.E4M3 R24, gdesc[UR16], R24, gsb0 ;  /* 0x01e00000101879f3 */ /* 0x000fe60008000818 */
[----:B------:R-:W-:-:S09]  /*25e0*/  WARPGROUP.DEPBAR.LE gsb0, 0x1 ;  /* 0x00008000000079c5 */ /* 0x000fd20000010100 */
[----:B------:R-:W-:Y:S05]  /*25f0*/  @!P0 BRA `(.L_x_27) ;  /* 0x0000000400088947 */ /* 0x000fea0003800000 */
[----:B------:R-:W-:Y:S02]  /*2600*/  WARPGROUP.DEPBAR.LE gsb0, 0x0 ;  /* 0x00008000000079c5 */ /* 0x000fe40000010000 */
[----:B------:R-:W-:-:S01]  /*2610*/  FADD R149, R24, R149 ;  /* 0x0000009518957221 */ /* 0x000fc20000000000 */
[----:B------:R-:W-:Y:S01]  /*2620*/  FADD R144, R25, R144 ;  /* 0x0000009019907221 */ /* 0x000fe20000000000 */
        /* <DEDUP_REMOVED lines=62> */
[----:B------:R-:W-:-:S06]  /*2a10*/  UMOV UR6, URZ ;  /* 0x0000003f00067c82 */ /* 0x000fcc0008000000 */
.L_x_27:
[----:B------:R-:W-:Y:S05]  /*2a20*/  @!P1 BRA `(.L_x_28) ;  /* 0x0000000000049947 */ /* 0x000fea0003800000 */
[----:B------:R-:W-:Y:S01]  /*2a30*/  BPT.TRAP 0x1 ;  /* 0x000000040000795c */ /* 0x000fe20000300000 */
.L_x_28:
[----:B------:R-:W-:Y:S01]  /*2a40*/  ULEA UR8, UR24, UR9, 0x3 ;  /* 0x0000000918087291 */ /* 0x000fe2000f8e183f */
[----:B------:R-:W-:-:S03]  /*2a50*/  ISETP.GT.U32.AND P0, PT, R7, 0x1, PT ;  /* 0x000000010700780c */ /* 0x000fc60003f04070 */
[----:B------:R-:W-:-:S04]  /*2a60*/  UIADD3 UR8, UR8, 0x28, URZ ;  /* 0x0000002808087890 */ /* 0x000fc8000fffe03f */
[----:B------:R-:W-:-:S09]  /*2a70*/  UPRMT UR8, URZ, 0x654, UR8 ;  /* 0x000006543f087896 */ /* 0x000fd20008000008 */
[----:B------:R-:W-:Y:S01]  /*2a80*/  SYNCS.ARRIVE.TRANS64.RED.A1T0 RZ, [UR8], RZ ;  /* 0x000000ffffff79a7 */ /* 0x000fe20008100408 */
[----:B------:R-:W-:Y:S05]  /*2a90*/  @P0 BRA `(.L_x_29) ;  /* 0x0000000000040947 */ /* 0x000fea0003800000 */
[----:B------:R-:W-:Y:S01]  /*2aa0*/  BPT.TRAP 0x1 ;  /* 0x000000040000795c */ /* 0x000fe20000300000 */
.L_x_29:
[----:B------:R-:W-:Y:S01]  /*2ab0*/  UIADD3 UR20, UR20, 0x1, URZ ;  /* 0x0000000114147890 */ /* 0x000fe2000fffe03f */
[C---:B------:R-:W-:Y:S01]  /*2ac0*/  ISETP.GT.AND P0, PT, R16.reuse, 0x1, PT ;  /* 0x000000011000780c */ /* 0x040fe20003f04270 */
[----:B------:R-:W-:Y:S01]  /*2ad0*/  UIADD3 UR24, UR24, 0x1, URZ ;  /* 0x0000000118187890 */ /* 0x000fe2000fffe03f */
[----:B------:R-:W-:Y:S01]  /*2ae0*/  VIADD R16, R16, 0xffffffff ;  /* 0xffffffff10107836 */ /* 0x000fe20000000000 */
[----:B------:R-:W-:Y:S02]  /*2af0*/  UISETP.NE.AND UP0, UPT, UR20, 0x5, UPT ;  /* 0x000000051400788c */ /* 0x000fe4000bf05270 */
[----:B------:R-:W-:Y:S02]  /*2b00*/  UISETP.NE.AND UP1, UPT, UR24, 0x5, UPT ;  /* 0x000000051800788c */ /* 0x000fe4000bf25270 */
[----:B------:R-:W-:Y:S02]  /*2b10*/  USEL UR8, URZ, 0x1, UP0 ;  /* 0x000000013f087887 */ /* 0x000fe40008000000 */
[----:B------:R-:W-:-:S02]  /*2b20*/  USEL UR20, UR20, URZ, UP0 ;  /* 0x0000003f14147287 */ /* 0x000fc40008000000 */
[----:B------:R-:W-:Y:S02]  /*2b30*/  USEL UR24, UR24, URZ, UP1 ;  /* 0x0000003f18187287 */ /* 0x000fe40008800000 */
[----:B------:R-:W-:Y:S01]  /*2b40*/  LOP3.LUT R19, R19, UR8, RZ, 0x3c, !PT ;  /* 0x0000000813137c12 */ /* 0x000fe2000f8e3cff */
[----:B------:R-:W-:Y:S01]  /*2b50*/  UMOV UR8, 0x1 ;  /* 0x0000000100087882 */ /* 0x000fe20000000000 */
[----:B------:R-:W-:Y:S08]  /*2b60*/  @P0 BRA `(.L_x_30) ;  /* 0xfffffff400d80947 */ /* 0x000ff0000383ffff */
.L_x_22:
[----:B------:R-:W-:Y:S01]  /*2b70*/  UISETP.NE.AND UP0, UPT, UR6, URZ, UPT ;  /* 0x0000003f0600728c */ /* 0x000fe2000bf05270 */
[----:B01----:R-:W0:Y:S01]  /*2b80*/  LDC R16, c[0x0][0x28c] ;  /* 0x0000a300ff107b82 */ /* 0x003e220000000800 */
[----:B------:R-:W-:Y:S02]  /*2b90*/  IMAD.U32 R17, RZ, RZ, UR23 ;  /* 0x00000017ff117e24 */ /* 0x000fe4000f8e00ff */
[----:B------:R-:W-:-:S06]  /*2ba0*/  USEL UR6, URZ, 0x1, !UP0 ;  /* 0x000000013f067887 */ /* 0x000fcc000c000000 */
[----:B------:R-:W-:-:S13]  /*2bb0*/  ISETP.NE.AND P0, PT, RZ, UR6, PT ;  /* 0x00000006ff007c0c */ /* 0x000fda000bf05270 */
[----:B------:R-:W-:Y:S05]  /*2bc0*/  @!P0 BRA `(.L_x_31) ;  /* 0x0000000400048947 */ /* 0x000fea0003800000 */
[----:B------:R-:W-:Y:S02]  /*2bd0*/  WARPGROUP.DEPBAR.LE gsb0, 0x0 ;  /* 0x00008000000079c5 */ /* 0x000fe40000010000 */
[----:B------:R-:W-:Y:S01]  /*2be0*/  FADD R149, R24, R149 ;  /* 0x0000009518957221 */ /* 0x000fe20000000000 */
        /* <DEDUP_REMOVED lines=62> */
[----:B------:R-:W-:-:S07]  /*2fd0*/  FADD R22, R22, R87 ;  /* 0x0000005716167221 */ /* 0x000fce0000000000 */
.L_x_31:
[----:B0-----:R-:W-:Y:S01]  /*2fe0*/  ISETP.GE.AND P0, PT, R16, 0x1, PT ;  /* 0x000000011000780c */ /* 0x001fe20003f06270 */
[----:B------:R0:W-:Y:S01]  /*2ff0*/  SYNCS.ARRIVE.TRANS64.A1T0 RZ, [R17+UR22], RZ ;  /* 0x000000ff11ff79a7 */ /* 0x0001e20008100016 */
[----:B------:R-:W-:-:S11]  /*3000*/  WARPGROUP.DEPBAR.LE gsb0, 0x0 ;  /* 0x00008000000079c5 */ /* 0x000fd60000010000 */
[----:B------:R-:W-:Y:S05]  /*3010*/  @!P0 BRA `(.L_x_32) ;  /* 0x0000000000388947 */ /* 0x000fea0003800000 */
[----:B------:R-:W-:-:S13]  /*3020*/  ISETP.NE.AND P0, PT, R146, 0x3, PT ;  /* 0x000000039200780c */ /* 0x000fda0003f05270 */
[----:B------:R-:W-:Y:S05]  /*3030*/  @!P0 BRA `(.L_x_33) ;  /* 0x0000000000048947 */ /* 0x000fea0003800000 */
[----:B------:R-:W-:Y:S01]  /*3040*/  BPT.TRAP 0x1 ;  /* 0x000000040000795c */ /* 0x000fe20000300000 */
.L_x_33:
[----:B------:R-:W-:Y:S01]  /*3050*/  UIADD3 UR8, UR10, UR5, URZ ;  /* 0x000000050a087290 */ /* 0x000fe2000fffe03f */
[----:B------:R-:W-:-:S03]  /*3060*/  ISETP.GT.U32.AND P0, PT, R7, 0x1, PT ;  /* 0x000000010700780c */ /* 0x000fc60003f04070 */
[----:B------:R-:W-:-:S04]  /*3070*/  UIMAD.WIDE.U32 UR6, UR8, -0x33333333, URZ ;  /* 0xcccccccd080678a5 */ /* 0x000fc8000f8e003f */
[----:B------:R-:W-:-:S04]  /*3080*/  USHF.R.U32.HI UR6, URZ, 0x2, UR7 ;  /* 0x000000023f067899 */ /* 0x000fc80008011607 */
[----:B------:R-:W-:-:S04]  /*3090*/  UIMAD UR8, UR6, -0x5, UR8 ;  /* 0xfffffffb060878a4 */ /* 0x000fc8000f8e0208 */
[----:B------:R-:W-:-:S04]  /*30a0*/  ULEA UR8, UR8, UR9, 0x3 ;  /* 0x0000000908087291 */ /* 0x000fc8000f8e183f */
[----:B------:R-:W-:-:S04]  /*30b0*/  UIADD3 UR8, UR8, 0x28, URZ ;  /* 0x0000002808087890 */ /* 0x000fc8000fffe03f */
[----:B------:R-:W-:-:S09]  /*30c0*/  UPRMT UR8, URZ, 0x654, UR8 ;  /* 0x000006543f087896 */ /* 0x000fd20008000008 */
[----:B------:R-:W-:Y:S01]  /*30d0*/  SYNCS.ARRIVE.TRANS64.RED.A1T0 RZ, [UR8], RZ ;  /* 0x000000ffffff79a7 */ /* 0x000fe20008100408 */
[----:B------:R-:W-:Y:S05]  /*30e0*/  @P0 BRA `(.L_x_32) ;  /* 0x0000000000040947 */ /* 0x000fea0003800000 */
[----:B------:R-:W-:Y:S01]  /*30f0*/  BPT.TRAP 0x1 ;  /* 0x000000040000795c */ /* 0x000fe20000300000 */
.L_x_32:
[----:B------:R-:W-:Y:S01]  /*3100*/  SHF.L.U32 R16, R148, 0x1f, RZ ;  /* 0x0000001f94107819 */ /* 0x000fe200000006ff */
[----:B------:R-:W-:Y:S01]  /*3110*/  UIADD3 UR5, UR21, UR5, URZ ;  /* 0x0000000515057290 */ /* 0x000fe2000fffe03f */
[----:B------:R-:W1:Y:S01]  /*3120*/  LDC R32, c[0x0][0x288] ;  /* 0x0000a200ff207b82 */ /* 0x000e620000000800 */
[----:B------:R-:W-:Y:S01]  /*3130*/  UISETP.GE.U32.AND UP1, UPT, UR21, 0x5, UPT ;  /* 0x000000051500788c */ /* 0x000fe2000bf26070 */
[----:B------:R-:W-:Y:S01]  /*3140*/  IMAD.SHL.U32 R26, R11, 0x2, RZ ;  /* 0x000000020b1a7824 */ /* 0x000fe200078e00ff */
[----:B------:R-:W-:Y:S02]  /*3150*/  UISETP.GT.U32.AND UP0, UPT, UR5, 0x4, UPT ;  /* 0x000000040500788c */ /* 0x000fe4000bf04070 */
[----:B------:R-:W-:Y:S02]  /*3160*/  UIMAD.WIDE.U32 UR6, UR5, -0x33333333, URZ ;  /* 0xcccccccd050678a5 */ /* 0x000fe4000f8e003f */
[----:B------:R-:W-:Y:S01]  /*3170*/  UISETP.LT.U32.AND UP0, UPT, UR21, 0x5, UP0 ;  /* 0x000000051500788c */ /* 0x000fe20008701070 */
[----:B------:R-:W2:Y:S01]  /*3180*/  SYNCS.PHASECHK.TRANS64.TRYWAIT P0, [UR11+0x8], R16 ;  /* 0x00000810ff0075a7 */ /* 0x000ea2000800014b */
[----:B------:R-:W-:Y:S01]  /*3190*/  USHF.R.U32.HI UR6, URZ, 0x2, UR7 ;  /* 0x000000023f067899 */ /* 0x000fe20008011607 */
[----:B------:R-:W-:Y:S01]  /*31a0*/  SHF.R.S32.HI R27, RZ, 0x1f, R26 ;  /* 0x0000001fff1b7819 */ /* 0x000fe2000001141a */
[----:B------:R-:W-:-:S02]  /*31b0*/  USEL UR8, URZ, 0x1, !UP0 ;  /* 0x000000013f087887 */ /* 0x000fc4000c000000 */
[----:B------:R-:W-:Y:S02]  /*31c0*/  UIMAD UR5, UR6, -0x5, UR5 ;  /* 0xfffffffb060578a4 */ /* 0x000fe4000f8e0205 */
[----:B------:R-:W-:-:S04]  /*31d0*/  ULOP3.LUT UR4, UR4, UR8, URZ, 0x3c, !UPT ;  /* 0x0000000804047292 */ /* 0x000fc8000f8e3c3f */
[----:B------:R-:W-:Y:S01]  /*31e0*/  @UP1 ULOP3.LUT UR4, UR4, 0x1, UR6, 0x78, !UPT ;  /* 0x0000000104041892 */ /* 0x000fe2000f8e7806 */
[----:B-12---:R-:W-:Y:S11]  /*31f0*/  @!P0 BRA `(.L_x_34) ;  /* 0x0000005c00e08947 */ /* 0x006ff60003800000 */
.L_x_193:
[----:B------:R-:W-:Y:S01]  /*3200*/  IMAD.SHL.U32 R28, R6, 0x40, RZ ;  /* 0x00000040061c7824 */ /* 0x000fe200078e00ff */
[----:B------:R-:W-:Y:S01]  /*3210*/  ULDC UR8, c[0x0][0x284] ;  /* 0x0000a10000087ab9 */ /* 0x000fe20000000800 */
[----:B------:R-:W-:Y:S01]  /*3220*/  IMAD.SHL.U32 R29, R5, 0x80, RZ ;  /* 0x00000080051d7824 */ /* 0x000fe200078e00ff */
[----:B------:R-:W-:Y:S01]  /*3230*/  SHF.R.S32.HI R34, RZ, 0x1f, R4 ;  /* 0x0000001fff227819 */ /* 0x000fe20000011404 */
[----:B------:R-:W-:Y:S01]  /*3240*/  ULDC.64 UR6, c[0x0][0x5d0] ;  /* 0x0001740000067ab9 */ /* 0x000fe20000000a00 */
[----:B------:R-:W-:Y:S01]  /*3250*/  ISETP.GE.AND P0, PT, R28, UR8, PT ;  /* 0x000000081c007c0c */ /* 0x000fe2000bf06270 */
[----:B0-----:R-:W-:Y:S01]  /*3260*/  IMAD.WIDE.U32 R16, R4, UR6, R26 ;  /* 0x0000000604107c25 */ /* 0x001fe2000f8e001a */
[----:B------:R-:W-:Y:S02]  /*3270*/  SHF.R.S32.HI R33, RZ, 0x1f, R29 ;  /* 0x0000001fff217819 */ /* 0x000fe4000001141d */
[C---:B------:R-:W-:Y:S01]  /*3280*/  ISETP.GE.OR P0, PT, R29.reuse, R32, P0 ;  /* 0x000000201d00720c */ /* 0x040fe20000706670 */
[----:B------:R-:W-:Y:S01]  /*3290*/  IMAD R5, R34, UR6, RZ ;  /* 0x0000000622057c24 */ /* 0x000fe2000f8e02ff */
[----:B------:R-:W-:-:S03]  /*32a0*/  IADD3 R16, P1, R29, R16, RZ ;  /* 0x000000101d107210 */ /* 0x000fc60007f3e0ff */
[----:B------:R-:W-:-:S05]  /*32b0*/  IMAD R5, R4, UR7, R5 ;  /* 0x0000000704057c24 */ /* 0x000fca000f8e0205 */
[----:B------:R-:W-:-:S03]  /*32c0*/  IADD3.X R17, R33, R17, R5, P1, !PT ;  /* 0x0000001121117210 */ /* 0x000fc60000ffe405 */
[----:B------:R-:W-:Y:S05]  /*32d0*/  @P0 BRA `(.L_x_35) ;  /* 0x0000004400b80947 */ /* 0x000fea0003800000 */
[----:B------:R-:W0:Y:S01]  /*32e0*/  LDC.64 R30, c[0x0][0x5c8] ;  /* 0x00017200ff1e7b82 */ /* 0x000e220000000a00 */
[----:B------:R-:W-:Y:S01]  /*32f0*/  IMAD.WIDE R24, R6, 0x40, R14 ;  /* 0x0000004006187825 */ /* 0x000fe200078e020e */
[----:B------:R-:W-:Y:S01]  /*3300*/  ULDC.64 UR6, c[0x0][0x5c0] ;  /* 0x0001700000067ab9 */ /* 0x000fe20000000a00 */
[----:B------:R-:W-:Y:S02]  /*3310*/  BSSY B0, `(.L_x_35) ;  /* 0x000046a000007945 */ /* 0x000fe40003800000 */
[----:B------:R-:W-:-:S04]  /*3320*/  IMAD R6, R11, -0x2, R32 ;  /* 0xfffffffe0b067824 */ /* 0x000fc800078e0220 */
[----:B------:R-:W-:Y:S02]  /*3330*/  IMAD.IADD R6, R6, 0x1, -R29 ;  /* 0x0000000106067824 */ /* 0x000fe400078e0a1d */
[-C--:B0-----:R-:W-:Y:S02]  /*3340*/  IMAD R5, R25, R30.reuse, RZ ;  /* 0x0000001e19057224 */ /* 0x081fe400078e02ff */
[----:B------:R-:W-:-:S04]  /*3350*/  IMAD.WIDE.U32 R16, R24, R30, R16 ;  /* 0x0000001e18107225 */ /* 0x000fc800078e0010 */
[----:B------:R-:W-:Y:S01]  /*3360*/  IMAD R19, R24, R31, R5 ;  /* 0x0000001f18137224 */ /* 0x000fe200078e0205 */
[----:B------:R-:W-:Y:S02]  /*3370*/  LEA R5, P0, R30, R16, 0x3 ;  /* 0x000000101e057211 */ /* 0x000fe400078018ff */
[----:B------:R-:W-:Y:S01]  /*3380*/  IADD3 R18, P1, R16, UR6, RZ ;  /* 0x0000000610127c10 */ /* 0x000fe2000ff3e0ff */
[----:B------:R-:W-:Y:S01]  /*3390*/  IMAD.IADD R19, R17, 0x1, R19 ;  /* 0x0000000111137824 */ /* 0x000fe200078e0213 */
[----:B------:R-:W-:-:S04]  /*33a0*/  IADD3 R16, P3, R5, UR6, RZ ;  /* 0x0000000605107c10 */ /* 0x000fc8000ff7e0ff */
[----:B------:R-:W-:Y:S01]  /*33b0*/  LEA.HI.X R5, R30, R19, R31, 0x3, P0 ;  /* 0x000000131e057211 */ /* 0x000fe200000f1c1f */
[----:B------:R-:W-:Y:S01]  /*33c0*/  IMAD.IADD R30, R13, 0x1, -R28 ;  /* 0x000000010d1e7824 */ /* 0x000fe200078e0a1c */
[----:B-----5:R-:W-:Y:S02]  /*33d0*/  FSETP.NEU.AND P0, PT, R12, RZ, PT ;  /* 0x000000ff0c00720b */ /* 0x020fe40003f0d000 */
[----:B------:R-:W-:Y:S02]  /*33e0*/  IADD3.X R19, R19, UR7, RZ, P1, !PT ;  /* 0x0000000713137c10 */ /* 0x000fe40008ffe4ff */
[----:B------:R-:W-:-:S09]  /*33f0*/  IADD3.X R17, R5, UR7, RZ, P3, !PT ;  /* 0x0000000705117c10 */ /* 0x000fd20009ffe4ff */
[----:B------:R-:W-:Y:S05]  /*3400*/  @!P0 BRA `(.L_x_36) ;  /* 0x0000003400608947 */ /* 0x000fea0003800000 */
[----:B------:R-:W-:Y:S01]  /*3410*/  ULDC.64 UR6, c[0x0][0x5b8] ;  /* 0x00016e0000067ab9 */ /* 0x000fe20000000a00 */
[----:B------:R-:W-:Y:S01]  /*3420*/  ULDC.64 UR16, c[0x0][0x5a8] ;  /* 0x00016a0000107ab9 */ /* 0x000fe20000000a00 */
[----:B------:R-:W-:Y:S01]  /*3430*/  IMAD.WIDE.U32 R26, R4, UR6, R26 ;  /* 0x00000006041a7c25 */ /* 0x000fe2000f8e001a */
[----:B------:R-:W-:Y:S01]  /*3440*/  BSSY B1, `(.L_x_37) ;  /* 0x0000010000017945 */ /* 0x000fe20003800000 */
[----:B------:R-:W-:Y:S02]  /*3450*/  PRMT R28, RZ, 0x7610, R28 ;  /* 0x00007610ff1c7816 */ /* 0x000fe4000000001c */
[----:B------:R-:W-:Y:S01]  /*3460*/  IMAD R5, R34, UR6, RZ ;  /* 0x0000000622057c24 */ /* 0x000fe2000f8e02ff */
[----:B------:R-:W-:-:S03]  /*3470*/  IADD3 R26, P0, R29, R26, RZ ;  /* 0x0000001a1d1a7210 */ /* 0x000fc60007f1e0ff */
[----:B------:R-:W-:Y:S01]  /*3480*/  IMAD R5, R4, UR7, R5 ;  /* 0x0000000704057c24 */ /* 0x000fe2000f8e0205 */
[----:B------:R-:W-:Y:S02]  /*3490*/  ULDC.64 UR6, c[0x0][0x5b0] ;  /* 0x00016c0000067ab9 */ /* 0x000fe40000000a00 */
[----:B------:R-:W-:Y:S02]  /*34a0*/  IMAD R29, R25, UR6, RZ ;  /* 0x00000006191d7c24 */ /* 0x000fe4000f8e02ff */
[----:B------:R-:W-:Y:S02]  /*34b0*/  IADD3.X R27, R33, R27, R5, P0, !PT ;  /* 0x0000001b211b7210 */ /* 0x000fe400007fe405 */
[----:B------:R-:W-:Y:S01]  /*34c0*/  ISETP.GE.AND P0, PT, R30, 0x1, PT ;  /* 0x000000011e00780c */ /* 0x000fe20003f06270 */
[C---:B------:R-:W-:Y:S02]  /*34d0*/  IMAD R29, R24.reuse, UR7, R29 ;  /* 0x00000007181d7c24 */ /* 0x040fe4000f8e021d */
[----:B------:R-:W-:Y:S01]  /*34e0*/  IMAD.WIDE.U32 R4, R24, UR6, R26 ;  /* 0x0000000618047c25 */ /* 0x000fe2000f8e001a */
[----:B------:R-:W-:-:S02]  /*34f0*/  ISETP.LT.OR P4, PT, R6, 0x1, !P0 ;  /* 0x000000010600780c */ /* 0x000fc40004781670 */
[----:B------:R-:W-:-:S04]  /*3500*/  IADD3 R4, P1, R4, UR16, RZ ;  /* 0x0000001004047c10 */ /* 0x000fc8000ff3e0ff */
[----:B------:R-:W-:-:S07]  /*3510*/  IADD3.X R5, R5, UR17, R29, P1, !PT ;  /* 0x0000001105057c10 */ /* 0x000fce0008ffe41d */
[----:B------:R-:W-:Y:S05]  /*3520*/  @P4 BRA `(.L_x_38) ;  /* 0x0000000000044947 */ /* 0x000fea0003800000 */
[----:B------:R0:W5:Y:S02]  /*3530*/  LDG.E.U8 R28, desc[UR14][R4.64] ;  /* 0x0000000e041c7981 */ /* 0x000164000c1e1100 */
.L_x_38:
[----:B------:R-:W-:Y:S05]  /*3540*/  BSYNC B1 ;  /* 0x0000000000017941 */ /* 0x000fea0003800000 */
.L_x_37:
[----:B-----5:R-:W-:Y:S01]  /*3550*/  LOP3.LUT R28, R28, 0xff, RZ, 0xc0, !PT ;  /* 0x000000ff1c1c7812 */ /* 0x020fe200078ec0ff */
[----:B------:R-:W-:Y:S01]  /*3560*/  BSSY B1, `(.L_x_39) ;  /* 0x000000b000017945 */ /* 0x000fe20003800000 */
[----:B------:R-:W-:Y:S02]  /*3570*/  ISETP.LT.OR P3, PT, R6, 0x2, !P0 ;  /* 0x000000020600780c */ /* 0x000fe40004761670 */
[----:B------:R-:W-:-:S05]  /*3580*/  F2FP.F16.E4M3.UNPACK_B R28, R28 ;  /* 0x0000001cff1c723e */ /* 0x000fca00020006ff */
[----:B------:R-:W-:-:S05]  /*3590*/  HADD2.F32 R29, -RZ, R28.H0_H0 ;  /* 0x2000001cff1d7230 */ /* 0x000fca0000004100 */
[----:B------:R-:W-:-:S04]  /*35a0*/  FMUL R28, R29, R12 ;  /* 0x0000000c1d1c7220 */ /* 0x000fc80000400000 */
[----:B------:R-:W-:-:S05]  /*35b0*/  FFMA R28, R149, R10, R28 ;  /* 0x0000000a951c7223 */ /* 0x000fca000000001c */
[----:B------:R-:W-:Y:S02]  /*35c0*/  F2FP.SATFINITE.E4M3.F32.PACK_AB_MERGE_C R29, RZ, R28, RZ ;  /* 0x0000001cff1d723e */ /* 0x000fe400048070ff */
[----:B------:R-:W-:-:S03]  /*35d0*/  PRMT R28, RZ, 0x7610, R28 ;  /* 0x00007610ff1c7816 */ /* 0x000fc6000000001c */
[----:B------:R1:W-:Y:S01]  /*35e0*/  @!P4 STG.E.U8 desc[UR14][R18.64], R29 ;  /* 0x0000001d1200c986 */ /* 0x0003e2000c10110e */
[----:B------:R-:W-:Y:S05]  /*35f0*/  @P3 BRA `(.L_x_40) ;  /* 0x0000000000043947 */ /* 0x000fea0003800000 */
[----:B------:R2:W5:Y:S02]  /*3600*/  LDG.E.U8 R28, desc[UR14][R4.64+0x1] ;  /* 0x0000010e041c7981 */ /* 0x000564000c1e1100 */
.L_x_40:
[----:B------:R-:W-:Y:S05]  /*3610*/  BSYNC B1 ;  /* 0x0000000000017941 */ /* 0x000fea0003800000 */
.L_x_39:
[----:B-----5:R-:W-:Y:S01]  /*3620*/  LOP3.LUT R28, R28, 0xff, RZ, 0xc0, !PT ;  /* 0x000000ff1c1c7812 */ /* 0x020fe200078ec0ff */
[----:B------:R-:W-:Y:S01]  /*3630*/  BSSY B1, `(.L_x_41) ;  /* 0x0000013000017945 */ /* 0x000fe20003800000 */
[----:B------:R-:W-:Y:S02]  /*3640*/  IADD3 R31, P1, R24, 0x8, RZ ;  /* 0x00000008181f7810 */ /* 0x000fe40007f3e0ff */
[----:B------:R-:W-:-:S03]  /*3650*/  F2FP.F16.E4M3.UNPACK_B R28, R28 ;  /* 0x0000001cff1c723e */ /* 0x000fc600020006ff */
[----:B------:R-:W-:Y:S01]  /*3660*/  IMAD.X R24, RZ, RZ, R25, P1 ;  /* 0x000000ffff187224 */ /* 0x000fe200008e0619 */
[----:B------:R-:W-:Y:S01]  /*3670*/  ISETP.GE.AND P1, PT, R30, 0x9, PT ;  /* 0x000000091e00780c */ /* 0x000fe20003f26270 */
[----:B-1----:R-:W-:Y:S02]  /*3680*/  HADD2.F32 R29, -RZ, R28.H0_H0 ;  /* 0x2000001cff1d7230 */ /* 0x002fe40000004100 */
[----:B------:R-:W-:Y:S01]  /*3690*/  IMAD R24, R24, UR6, RZ ;  /* 0x0000000618187c24 */ /* 0x000fe2000f8e02ff */
[----:B------:R-:W-:Y:S01]  /*36a0*/  ISETP.LT.OR P5, PT, R6, 0x1, !P1 ;  /* 0x000000010600780c */ /* 0x000fe20004fa1670 */
[----:B------:R-:W-:-:S04]  /*36b0*/  IMAD.WIDE.U32 R26, R31, UR6, R26 ;  /* 0x000000061f1a7c25 */ /* 0x000fc8000f8e001a */
[----:B------:R-:W-:Y:S01]  /*36c0*/  FMUL R29, R29, R12 ;  /* 0x0000000c1d1d7220 */ /* 0x000fe20000400000 */
[----:B------:R-:W-:-:S03]  /*36d0*/  IMAD R31, R31, UR7, R24 ;  /* 0x000000071f1f7c24 */ /* 0x000fc6000f8e0218 */
[----:B------:R-:W-:Y:S01]  /*36e0*/  FFMA R29, R144, R10, R29 ;  /* 0x0000000a901d7223 */ /* 0x000fe2000000001d */
[----:B------:R-:W-:Y:S02]  /*36f0*/  IADD3 R24, P4, R26, UR16, RZ ;  /* 0x000000101a187c10 */ /* 0x000fe4000ff9e0ff */
[----:B------:R-:W-:Y:S02]  /*3700*/  PRMT R26, RZ, 0x7610, R26 ;  /* 0x00007610ff1a7816 */ /* 0x000fe4000000001a */
[----:B------:R-:W-:Y:S02]  /*3710*/  F2FP.SATFINITE.E4M3.F32.PACK_AB_MERGE_C R29, RZ, R29, RZ ;  /* 0x0000001dff1d723e */ /* 0x000fe400048070ff */
[----:B------:R-:W-:-:S03]  /*3720*/  IADD3.X R25, R27, UR17, R31, P4, !PT ;  /* 0x000000111b197c10 */ /* 0x000fc6000a7fe41f */
[----:B------:R1:W-:Y:S01]  /*3730*/  @!P3 STG.E.U8 desc[UR14][R18.64+0x1], R29 ;  /* 0x0000011d1200b986 */ /* 0x0003e2000c10110e */
[----:B------:R-:W-:Y:S05]  /*3740*/  @P5 BRA `(.L_x_42) ;  /* 0x0000000000045947 */ /* 0x000fea0003800000 */
[----:B------:R3:W5:Y:S02]  /*3750*/  LDG.E.U8 R26, desc[UR14][R24.64] ;  /* 0x0000000e181a7981 */ /* 0x000764000c1e1100 */
.L_x_42:
[----:B------:R-:W-:Y:S05]  /*3760*/  BSYNC B1 ;  /* 0x0000000000017941 */ /* 0x000fea0003800000 */
.L_x_41:
        /* <DEDUP_REMOVED lines=12> */
.L_x_44:
[----:B------:R-:W-:Y:S05]  /*3830*/  BSYNC B1 ;  /* 0x0000000000017941 */ /* 0x000fea0003800000 */
.L_x_43:
[----:B-----5:R-:W-:Y:S01]  /*3840*/  LOP3.LUT R26, R26, 0xff, RZ, 0xc0, !PT ;  /* 0x000000ff1a1a7812 */ /* 0x020fe200078ec0ff */
[----:B------:R-:W-:Y:S01]  /*3850*/  BSSY B1, `(.L_x_45) ;  /* 0x000000b000017945 */ /* 0x000fe20003800000 */
[----:B------:R-:W-:Y:S02]  /*3860*/  ISETP.LT.OR P4, PT, R6, 0x9, !P0 ;  /* 0x000000090600780c */ /* 0x000fe40004781670 */
[----:B------:R-:W-:-:S05]  /*3870*/  F2FP.F16.E4M3.UNPACK_B R26, R26 ;  /* 0x0000001aff1a723e */ /* 0x000fca00020006ff */
[----:B----4-:R-:W-:Y:S01]  /*3880*/  HADD2.F32 R27, -RZ, R26.H0_H0 ;  /* 0x2000001aff1b7230 */ /* 0x010fe20000004100 */
[----:B------:R-:W-:-:S04]  /*3890*/  PRMT R26, RZ, 0x7610, R26 ;  /* 0x00007610ff1a7816 */ /* 0x000fc8000000001a */
[----:B------:R-:W-:-:S04]  /*38a0*/  FMUL R27, R27, R12 ;  /* 0x0000000c1b1b7220 */ /* 0x000fc80000400000 */
[----:B------:R-:W-:-:S05]  /*38b0*/  FFMA R27, R142, R10, R27 ;  /* 0x0000000a8e1b7223 */ /* 0x000fca000000001b */
[----:B------:R-:W-:-:S05]  /*38c0*/  F2FP.SATFINITE.E4M3.F32.PACK_AB_MERGE_C R27, RZ, R27, RZ ;  /* 0x0000001bff1b723e */ /* 0x000fca00048070ff */
[----:B------:R4:W-:Y:S01]  /*38d0*/  @!P3 STG.E.U8 desc[UR14][R16.64+0x1], R27 ;  /* 0x0000011b1000b986 */ /* 0x0009e2000c10110e */
[----:B------:R-:W-:Y:S05]  /*38e0*/  @P4 BRA `(.L_x_46) ;  /* 0x0000000000044947 */ /* 0x000fea0003800000 */
[----:B------:R0:W5:Y:S02]  /*38f0*/  LDG.E.U8 R26, desc[UR14][R4.64+0x8] ;  /* 0x0000080e041a7981 */ /* 0x000164000c1e1100 */
.L_x_46:
[----:B------:R-:W-:Y:S05]  /*3900*/  BSYNC B1 ;  /* 0x0000000000017941 */ /* 0x000fea0003800000 */
.L_x_45:
[----:B-----5:R-:W-:Y:S01]  /*3910*/  LOP3.LUT R26, R26, 0xff, RZ, 0xc0, !PT ;  /* 0x000000ff1a1a7812 */ /* 0x020fe200078ec0ff */
[----:B------:R-:W-:Y:S01]  /*3920*/  BSSY B1, `(.L_x_47) ;  /* 0x000000b000017945 */ /* 0x000fe20003800000 */
[----:B------:R-:W-:Y:S02]  /*3930*/  ISETP.LT.OR P3, PT, R6, 0xa, !P0 ;  /* 0x0000000a0600780c */ /* 0x000fe40004761670 */
[----:B------:R-:W-:-:S05]  /*3940*/  F2FP.F16.E4M3.UNPACK_B R26, R26 ;  /* 0x0000001aff1a723e */ /* 0x000fca00020006ff */
[----:B----4-:R-:W-:-:S05]  /*3950*/  HADD2.F32 R27, -RZ, R26.H0_H0 ;  /* 0x2000001aff1b7230 */ /* 0x010fca0000004100 */
[----:B------:R-:W-:-:S04]  /*3960*/  FMUL R26, R27, R12 ;  /* 0x0000000c1b1a7220 */ /* 0x000fc80000400000 */
[----:B------:R-:W-:-:S05]  /*3970*/  FFMA R26, R145, R10, R26 ;  /* 0x0000000a911a7223 */ /* 0x000fca000000001a */
[----:B------:R-:W-:Y:S02]  /*3980*/  F2FP.SATFINITE.E4M3.F32.PACK_AB_MERGE_C R27, RZ, R26, RZ ;  /* 0x0000001aff1b723e */ /* 0x000fe400048070ff */
[----:B------:R-:W-:-:S03]  /*3990*/  PRMT R26, RZ, 0x7610, R26 ;  /* 0x00007610ff1a7816 */ /* 0x000fc6000000001a */
[----:B------:R4:W-:Y:S01]  /*39a0*/  @!P4 STG.E.U8 desc[UR14][R18.64+0x8], R27 ;  /* 0x0000081b1200c986 */ /* 0x0009e2000c10110e */
[----:B------:R-:W-:Y:S05]  /*39b0*/  @P3 BRA `(.L_x_48) ;  /* 0x0000000000043947 */ /* 0x000fea0003800000 */
[----:B------:R0:W5:Y:S02]  /*39c0*/  LDG.E.U8 R26, desc[UR14][R4.64+0x9] ;  /* 0x0000090e041a7981 */ /* 0x000164000c1e1100 */
.L_x_48:
[----:B------:R-:W-:Y:S05]  /*39d0*/  BSYNC B1 ;  /* 0x0000000000017941 */ /* 0x000fea0003800000 */
.L_x_47:
        /* <DEDUP_REMOVED lines=12> */
.L_x_50:
[----:B------:R-:W-:Y:S05]  /*3aa0*/  BSYNC B1 ;  /* 0x0000000000017941 */ /* 0x000fea0003800000 */
.L_x_49:
        /* <DEDUP_REMOVED lines=12> */
.L_x_52:
[----:B------:R-:W-:Y:S05]  /*3b70*/  BSYNC B1 ;  /* 0x0000000000017941 */ /* 0x000fea0003800000 */
.L_x_51:
        /* <DEDUP_REMOVED lines=12> */
.L_x_54:
[----:B------:R-:W-:Y:S05]  /*3c40*/  BSYNC B1 ;  /* 0x0000000000017941 */ /* 0x000fea0003800000 */
.L_x_53:
        /* <DEDUP_REMOVED lines=12> */
.L_x_56:
[----:B------:R-:W-:Y:S05]  /*3d10*/  BSYNC B1 ;  /* 0x0000000000017941 */ /* 0x000fea0003800000 */
.L_x_55:
        /* <DEDUP_REMOVED lines=12> */
.L_x_58:
[----:B------:R-:W-:Y:S05]  /*3de0*/  BSYNC B1 ;  /* 0x0000000000017941 */ /* 0x000fea0003800000 */
.L_x_57:
        /* <DEDUP_REMOVED lines=12> */
.L_x_60:
[----:B------:R-:W-:Y:S05]  /*3eb0*/  BSYNC B1 ;  /* 0x0000000000017941 */ /* 0x000fea0003800000 */
.L_x_59:
        /* <DEDUP_REMOVED lines=12> */
.L_x_62:
[----:B------:R-:W-:Y:S05]  /*3f80*/  BSYNC B1 ;  /* 0x0000000000017941 */ /* 0x000fea0003800000 */
.L_x_61:
        /* <DEDUP_REMOVED lines=12> */
.L_x_64:
[----:B------:R-:W-:Y:S05]  /*4050*/  BSYNC B1 ;  /* 0x0000000000017941 */ /* 0x000fea0003800000 */
.L_x_63:
        /* <DEDUP_REMOVED lines=12> */
.L_x_66:
[----:B------:R-:W-:Y:S05]  /*4120*/  BSYNC B1 ;  /* 0x0000000000017941 */ /* 0x000fea0003800000 */
.L_x_65:
        /* <DEDUP_REMOVED lines=12> */
.L_x_68:
[----:B------:R-:W-:Y:S05]  /*41f0*/  BSYNC B1 ;  /* 0x0000000000017941 */ /* 0x000fea0003800000 */
.L_x_67:
        /* <DEDUP_REMOVED lines=12> */
.L_x_70:
[----:B------:R-:W-:Y:S05]  /*42c0*/  BSYNC B1 ;  /* 0x0000000000017941 */ /* 0x000fea0003800000 */
.L_x_69:
        /* <DEDUP_REMOVED lines=12> */
.L_x_72:
[----:B------:R-:W-:Y:S05]  /*4390*/  BSYNC B1 ;  /* 0x0000000000017941 */ /* 0x000fea0003800000 */
.L_x_71:
        /* <DEDUP_REMOVED lines=12> */
.L_x_74:
[----:B------:R-:W-:Y:S05]  /*4460*/  BSYNC B1 ;  /* 0x0000000000017941 */ /* 0x000fea0003800000 */
.L_x_73:
        /* <DEDUP_REMOVED lines=12> */
.L_x_76:
[----:B------:R-:W-:Y:S05]  /*4530*/  BSYNC B1 ;  /* 0x0000000000017941 */ /* 0x000fea0003800000 */
.L_x_75:
        /* <DEDUP_REMOVED lines=12> */
.L_x_78:
[----:B------:R-:W-:Y:S05]  /*4600*/  BSYNC B1 ;  /* 0x0000000000017941 */ /* 0x000fea0003800000 */
.L_x_77:
        /* <DEDUP_REMOVED lines=12> */
.L_x_80:
[----:B------:R-:W-:Y:S05]  /*46d0*/  BSYNC B1 ;  /* 0x0000000000017941 */ /* 0x000fea0003800000 */
.L_x_79:
        /* <DEDUP_REMOVED lines=12> */
.L_x_82:
[----:B------:R-:W-:Y:S05]  /*47a0*/  BSYNC B1 ;  /* 0x0000000000017941 */ /* 0x000fea0003800000 */
.L_x_81:
        /* <DEDUP_REMOVED lines=12> */
.L_x_84:
[----:B------:R-:W-:Y:S05]  /*4870*/  BSYNC B1 ;  /* 0x0000000000017941 */ /* 0x000fea0003800000 */
.L_x_83:
        /* <DEDUP_REMOVED lines=12> */
.L_x_86:
[----:B------:R-:W-:Y:S05]  /*4940*/  BSYNC B1 ;  /* 0x0000000000017941 */ /* 0x000fea0003800000 */
.L_x_85:
        /* <DEDUP_REMOVED lines=12> */
.L_x_88:
[----:B------:R-:W-:Y:S05]  /*4a10*/  BSYNC B1 ;  /* 0x0000000000017941 */ /* 0x000fea0003800000 */
.L_x_87:
        /* <DEDUP_REMOVED lines=12> */
.L_x_90:
[----:B------:R-:W-:Y:S05]  /*4ae0*/  BSYNC B1 ;  /* 0x0000000000017941 */ /* 0x000fea0003800000 */
.L_x_89:
        /* <DEDUP_REMOVED lines=12> */
.L_x_92:
[----:B------:R-:W-:Y:S05]  /*4bb0*/  BSYNC B1 ;  /* 0x0000000000017941 */ /* 0x000fea0003800000 */
.L_x_91:
        /* <DEDUP_REMOVED lines=12> */
.L_x_94:
[----:B------:R-:W-:Y:S05]  /*4c80*/  BSYNC B1 ;  /* 0x0000000000017941 */ /* 0x000fea0003800000 */
.L_x_93:
        /* <DEDUP_REMOVED lines=12> */
.L_x_96:
[----:B------:R-:W-:Y:S05]  /*4d50*/  BSYNC B1 ;  /* 0x0000000000017941 */ /* 0x000fea0003800000 */
.L_x_95:
        /* <DEDUP_REMOVED lines=12> */
.L_x_98:
[----:B------:R-:W-:Y:S05]  /*4e20*/  BSYNC B1 ;  /* 0x0000000000017941 */ /* 0x000fea0003800000 */
.L_x_97:
        /* <DEDUP_REMOVED lines=12> */
.L_x_100:
[----:B------:R-:W-:Y:S05]  /*4ef0*/  BSYNC B1 ;  /* 0x0000000000017941 */ /* 0x000fea0003800000 */
.L_x_99:
        /* <DEDUP_REMOVED lines=12> */
.L_x_102:
[----:B------:R-:W-:Y:S05]  /*4fc0*/  BSYNC B1 ;  /* 0x0000000000017941 */ /* 0x000fea0003800000 */
.L_x_101:
        /* <DEDUP_REMOVED lines=12> */
.L_x_104:
[----:B------:R-:W-:Y:S05]  /*5090*/  BSYNC B1 ;  /* 0x0000000000017941 */ /* 0x000fea0003800000 */
.L_x_103:
        /* <DEDUP_REMOVED lines=12> */
.L_x_106:
[----:B------:R-:W-:Y:S05]  /*5160*/  BSYNC B1 ;  /* 0x0000000000017941 */ /* 0x000fea0003800000 */
.L_x_105:
        /* <DEDUP_REMOVED lines=12> */
.L_x_108:
[----:B------:R-:W-:Y:S05]  /*5230*/  BSYNC B1 ;  /* 0x0000000000017941 */ /* 0x000fea0003800000 */
.L_x_107:
        /* <DEDUP_REMOVED lines=12> */
.L_x_110:
[----:B------:R-:W-:Y:S05]  /*5300*/  BSYNC B1 ;  /* 0x0000000000017941 */ /* 0x000fea0003800000 */
.L_x_109:
        /* <DEDUP_REMOVED lines=12> */
.L_x_112:
[----:B------:R-:W-:Y:S05]  /*53d0*/  BSYNC B1 ;  /* 0x0000000000017941 */ /* 0x000fea0003800000 */
.L_x_111:
        /* <DEDUP_REMOVED lines=12> */
.L_x_114:
[----:B------:R-:W-:Y:S05]  /*54a0*/  BSYNC B1 ;  /* 0x0000000000017941 */ /* 0x000fea0003800000 */
.L_x_113:
        /* <DEDUP_REMOVED lines=12> */
.L_x_116:
[----:B------:R-:W-:Y:S05]  /*5570*/  BSYNC B1 ;  /* 0x0000000000017941 */ /* 0x000fea0003800000 */
.L_x_115:
        /* <DEDUP_REMOVED lines=12> */
.L_x_118:
[----:B------:R-:W-:Y:S05]  /*5640*/  BSYNC B1 ;  /* 0x0000000000017941 */ /* 0x000fea0003800000 */
.L_x_117:
        /* <DEDUP_REMOVED lines=12> */
.L_x_120:
[----:B------:R-:W-:Y:S05]  /*5710*/  BSYNC B1 ;  /* 0x0000000000017941 */ /* 0x000fea0003800000 */
.L_x_119:
        /* <DEDUP_REMOVED lines=12> */
.L_x_122:
[----:B------:R-:W-:Y:S05]  /*57e0*/  BSYNC B1 ;  /* 0x0000000000017941 */ /* 0x000fea0003800000 */
.L_x_121:
        /* <DEDUP_REMOVED lines=12> */
.L_x_124:
[----:B------:R-:W-:Y:S05]  /*58b0*/  BSYNC B1 ;  /* 0x0000000000017941 */ /* 0x000fea0003800000 */
.L_x_123:
        /* <DEDUP_REMOVED lines=12> */
.L_x_126:
[----:B------:R-:W-:Y:S05]  /*5980*/  BSYNC B1 ;  /* 0x0000000000017941 */ /* 0x000fea0003800000 */
.L_x_125:
        /* <DEDUP_REMOVED lines=12> */
.L_x_128:
[----:B------:R-:W-:Y:S05]  /*5a50*/  BSYNC B1 ;  /* 0x0000000000017941 */ /* 0x000fea0003800000 */
.L_x_127:
        /* <DEDUP_REMOVED lines=12> */
.L_x_130:
[----:B------:R-:W-:Y:S05]  /*5b20*/  BSYNC B1 ;  /* 0x0000000000017941 */ /* 0x000fea0003800000 */
.L_x_129:
        /* <DEDUP_REMOVED lines=12> */
.L_x_132:
[----:B------:R-:W-:Y:S05]  /*5bf0*/  BSYNC B1 ;  /* 0x0000000000017941 */ /* 0x000fea0003800000 */
.L_x_131:
        /* <DEDUP_REMOVED lines=12> */
.L_x_134:
[----:B------:R-:W-:Y:S05]  /*5cc0*/  BSYNC B1 ;  /* 0x0000000000017941 */ /* 0x000fea0003800000 */
.L_x_133:
        /* <DEDUP_REMOVED lines=12> */
.L_x_136:
[----:B------:R-:W-:Y:S05]  /*5d90*/  BSYNC B1 ;  /* 0x0000000000017941 */ /* 0x000fea0003800000 */
.L_x_135:
        /* <DEDUP_REMOVED lines=12> */
.L_x_138:
[----:B------:R-:W-:Y:S05]  /*5e60*/  BSYNC B1 ;  /* 0x0000000000017941 */ /* 0x000fea0003800000 */
.L_x_137:
        /* <DEDUP_REMOVED lines=12> */
.L_x_140:
[----:B------:R-:W-:Y:S05]  /*5f30*/  BSYNC B1 ;  /* 0x0000000000017941 */ /* 0x000fea0003800000 */
.L_x_139:
        /* <DEDUP_REMOVED lines=12> */
.L_x_142:
[----:B------:R-:W-:Y:S05]  /*6000*/  BSYNC B1 ;  /* 0x0000000000017941 */ /* 0x000fea0003800000 */
.L_x_141:
        /* <DEDUP_REMOVED lines=12> */
.L_x_144:
[----:B------:R-:W-:Y:S05]  /*60d0*/  BSYNC B1 ;  /* 0x0000000000017941 */ /* 0x000fea0003800000 */
.L_x_143:
        /* <DEDUP_REMOVED lines=12> */
.L_x_146:
[----:B------:R-:W-:Y:S05]  /*61a0*/  BSYNC B1 ;  /* 0x0000000000017941 */ /* 0x000fea0003800000 */
.L_x_145:
        /* <DEDUP_REMOVED lines=12> */
.L_x_148:
[----:B------:R-:W-:Y:S05]  /*6270*/  BSYNC B1 ;  /* 0x0000000000017941 */ /* 0x000fea0003800000 */
.L_x_147:
        /* <DEDUP_REMOVED lines=12> */
.L_x_150:
[----:B------:R-:W-:Y:S05]  /*6340*/  BSYNC B1 ;  /* 0x0000000000017941 */ /* 0x000fea0003800000 */
.L_x_149:
        /* <DEDUP_REMOVED lines=12> */
.L_x_152:
[----:B------:R-:W-:Y:S05]  /*6410*/  BSYNC B1 ;  /* 0x0000000000017941 */ /* 0x000fea0003800000 */
.L_x_151:
        /* <DEDUP_REMOVED lines=12> */
.L_x_154:
[----:B------:R-:W-:Y:S05]  /*64e0*/  BSYNC B1 ;  /* 0x0000000000017941 */ /* 0x000fea0003800000 */
.L_x_153:
        /* <DEDUP_REMOVED lines=12> */
.L_x_156:
[----:B------:R-:W-:Y:S05]  /*65b0*/  BSYNC B1 ;  /* 0x0000000000017941 */ /* 0x000fea0003800000 */
.L_x_155:
        /* <DEDUP_REMOVED lines=12> */
.L_x_158:
[----:B------:R-:W-:Y:S05]  /*6680*/  BSYNC B1 ;  /* 0x0000000000017941 */ /* 0x000fea0003800000 */
.L_x_157:
[----:B-----5:R-:W-:Y:S01]  /*6690*/  LOP3.LUT R26, R26, 0xff, RZ, 0xc0, !PT ;  /* 0x000000ff1a1a7812 */ /* 0x020fe200078ec0ff */
[----:B------:R-:W-:Y:S01]  /*66a0*/  BSSY B1, `(.L_x_159) ;  /* 0x000000b000017945 */ /* 0x000fe20003800000 */
[----:B------:R-:W-:Y:S02]  /*66b0*/  ISETP.LT.OR P0, PT, R6, 0x7a, !P0 ;  /* 0x0000007a0600780c */ /* 0x000fe40004701670 */
[----:B------:R-:W-:-:S05]  /*66c0*/  F2FP.F16.E4M3.UNPACK_B R26, R26 ;  /* 0x0000001aff1a723e */ /* 0x000fca00020006ff */
[----:B----4-:R-:W-:-:S05]  /*66d0*/  HADD2.F32 R27, -RZ, R26.H0_H0 ;  /* 0x2000001aff1b7230 */ /* 0x010fca0000004100 */
[----:B------:R-:W-:-:S04]  /*66e0*/  FMUL R26, R27, R12 ;  /* 0x0000000c1b1a7220 */ /* 0x000fc80000400000 */
[----:B------:R-:W-:Y:S01]  /*66f0*/  FFMA R26, R21, R10, R26 ;  /* 0x0000000a151a7223 */ /* 0x000fe2000000001a */
[----:B------:R-:W-:-:S04]  /*6700*/  PRMT R21, RZ, 0x7610, R21 ;  /* 0x00007610ff157816 */ /* 0x000fc80000000015 */
[----:B------:R-:W-:-:S05]  /*6710*/  F2FP.SATFINITE.E4M3.F32.PACK_AB_MERGE_C R27, RZ, R26, RZ ;  /* 0x0000001aff1b723e */ /* 0x000fca00048070ff */
[----:B------:R4:W-:Y:S01]  /*6720*/  @!P4 STG.E.U8 desc[UR14][R18.64+0x78], R27 ;  /* 0x0000781b1200c986 */ /* 0x0009e2000c10110e */
[----:B------:R-:W-:Y:S05]  /*6730*/  @P0 BRA `(.L_x_160) ;  /* 0x0000000000040947 */ /* 0x000fea0003800000 */
[----:B------:R0:W5:Y:S02]  /*6740*/  LDG.E.U8 R21, desc[UR14][R4.64+0x79] ;  /* 0x0000790e04157981 */ /* 0x000164000c1e1100 */
.L_x_160:
[----:B------:R-:W-:Y:S05]  /*6750*/  BSYNC B1 ;  /* 0x0000000000017941 */ /* 0x000fea0003800000 */
.L_x_159:
[----:B-----5:R-:W-:Y:S01]  /*6760*/  LOP3.LUT R21, R21, 0xff, RZ, 0xc0, !PT ;  /* 0x000000ff15157812 */ /* 0x020fe200078ec0ff */
[----:B------:R-:W-:Y:S01]  /*6770*/  BSSY B1, `(.L_x_161) ;  /* 0x000000b000017945 */ /* 0x000fe20003800000 */
[----:B------:R-:W-:Y:S02]  /*6780*/  ISETP.LT.OR P3, PT, R6, 0x79, !P1 ;  /* 0x000000790600780c */ /* 0x000fe40004f61670 */
[----:B------:R-:W-:Y:S02]  /*6790*/  F2FP.F16.E4M3.UNPACK_B R21, R21 ;  /* 0x00000015ff15723e */ /* 0x000fe400020006ff */
[----:B0-2---:R-:W-:-:S03]  /*67a0*/  PRMT R4, RZ, 0x7610, R4 ;  /* 0x00007610ff047816 */ /* 0x005fc60000000004 */
[----:B------:R-:W-:-:S05]  /*67b0*/  HADD2.F32 R21, -RZ, R21.H0_H0 ;  /* 0x20000015ff157230 */ /* 0x000fca0000004100 */
[----:B------:R-:W-:-:S04]  /*67c0*/  FMUL R21, R21, R12 ;  /* 0x0000000c15157220 */ /* 0x000fc80000400000 */
[----:B------:R-:W-:-:S05]  /*67d0*/  FFMA R21, R20, R10, R21 ;  /* 0x0000000a14157223 */ /* 0x000fca0000000015 */
[----:B------:R-:W-:-:S05]  /*67e0*/  F2FP.SATFINITE.E4M3.F32.PACK_AB_MERGE_C R21, RZ, R21, RZ ;  /* 0x00000015ff15723e */ /* 0x000fca00048070ff */
[----:B------:R0:W-:Y:S01]  /*67f0*/  @!P0 STG.E.U8 desc[UR14][R18.64+0x79], R21 ;  /* 0x0000791512008986 */ /* 0x0001e2000c10110e */
[----:B------:R-:W-:Y:S05]  /*6800*/  @P3 BRA `(.L_x_162) ;  /* 0x0000000000043947 */ /* 0x000fea0003800000 */
[----:B------:R2:W5:Y:S02]  /*6810*/  LDG.E.U8 R4, desc[UR14][R24.64+0x78] ;  /* 0x0000780e18047981 */ /* 0x000564000c1e1100 */
.L_x_162:
[----:B------:R-:W-:Y:S05]  /*6820*/  BSYNC B1 ;  /* 0x0000000000017941 */ /* 0x000fea0003800000 */
.L_x_161:
        /* <DEDUP_REMOVED lines=12> */
.L_x_164:
[----:B------:R-:W-:Y:S05]  /*68f0*/  BSYNC B1 ;  /* 0x0000000000017941 */ /* 0x000fea0003800000 */
.L_x_163:
[----:B------:R-:W-:Y:S05]  /*6900*/  @P1 BRA `(.L_x_165) ;  /* 0x0000001000281947 */ /* 0x000fea0003800000 */
[----:B-----5:R-:W-:-:S04]  /*6910*/  LOP3.LUT R4, R4, 0xff, RZ, 0xc0, !PT ;  /* 0x000000ff04047812 */ /* 0x020fc800078ec0ff */
[----:B------:R-:W-:-:S05]  /*6920*/  F2FP.F16.E4M3.UNPACK_B R4, R4 ;  /* 0x00000004ff04723e */ /* 0x000fca00020006ff */
[----:B0-----:R-:W-:-:S05]  /*6930*/  HADD2.F32 R5, -RZ, R4.H0_H0 ;  /* 0x20000004ff057230 */ /* 0x001fca0000004100 */
[----:B------:R-:W-:-:S04]  /*6940*/  FMUL R5, R5, R12 ;  /* 0x0000000c05057220 */ /* 0x000fc80000400000 */
[----:B------:R-:W-:-:S05]  /*6950*/  FFMA R5, R22, R10, R5 ;  /* 0x0000000a16057223 */ /* 0x000fca0000000005 */
[----:B------:R-:W-:-:S05]  /*6960*/  F2FP.SATFINITE.E4M3.F32.PACK_AB_MERGE_C R5, RZ, R5, RZ ;  /* 0x00000005ff05723e */ /* 0x000fca00048070ff */
[----:B------:R0:W-:Y:S01]  /*6970*/  STG.E.U8 desc[UR14][R16.64+0x79], R5 ;  /* 0x0000790510007986 */ /* 0x0001e2000c10110e */
[----:B------:R-:W-:Y:S05]  /*6980*/  BRA `(.L_x_165) ;  /* 0x0000001000087947 */ /* 0x000fea0003800000 */
.L_x_36:
[----:B------:R-:W-:Y:S01]  /*6990*/  ISETP.GE.AND P1, PT, R30, 0x1, PT ;  /* 0x000000011e00780c */ /* 0x000fe20003f26270 */
[-C--:B------:R-:W-:Y:S01]  /*69a0*/  FMUL R149, R149, R10.reuse ;  /* 0x0000000a95957220 */ /* 0x080fe20000400000 */
[-C--:B------:R-:W-:Y:S01]  /*69b0*/  FMUL R144, R144, R10.reuse ;  /* 0x0000000a90907220 */ /* 0x080fe20000400000 */
[----:B------:R-:W-:Y:S01]  /*69c0*/  ISETP.GE.AND P0, PT, R30, 0x9, PT ;  /* 0x000000091e00780c */ /* 0x000fe20003f06270 */
[-C--:B------:R-:W-:Y:S01]  /*69d0*/  FMUL R147, R147, R10.reuse ;  /* 0x0000000a93937220 */ /* 0x080fe20000400000 */
[----:B------:R-:W-:Y:S01]  /*69e0*/  ISETP.LT.OR P4, PT, R6, 0x1, !P1 ;  /* 0x000000010600780c */ /* 0x000fe20004f81670 */
[-C--:B------:R-:W-:Y:S01]  /*69f0*/  FMUL R142, R142, R10.reuse ;  /* 0x0000000a8e8e7220 */ /* 0x080fe20000400000 */
[----:B------:R-:W-:Y:S01]  /*6a00*/  ISETP.LT.OR P5, PT, R6, 0x2, !P1 ;  /* 0x000000020600780c */ /* 0x000fe20004fa1670 */
[-C--:B------:R-:W-:Y:S01]  /*6a10*/  FMUL R145, R145, R10.reuse ;  /* 0x0000000a91917220 */ /* 0x080fe20000400000 */
[----:B------:R-:W-:Y:S01]  /*6a20*/  F2FP.SATFINITE.E4M3.F32.PACK_AB_MERGE_C R149, RZ, R149, RZ ;  /* 0x00000095ff95723e */ /* 0x000fe200048070ff */
[----:B------:R-:W-:Y:S01]  /*6a30*/  FMUL R140, R140, R10 ;  /* 0x0000000a8c8c7220 */ /* 0x000fe20000400000 */
[----:B------:R-:W-:Y:S01]  /*6a40*/  F2FP.SATFINITE.E4M3.F32.PACK_AB_MERGE_C R5, RZ, R144, RZ ;  /* 0x00000090ff05723e */ /* 0x000fe200048070ff */
[-C--:B------:R-:W-:Y:S01]  /*6a50*/  FMUL R143, R143, R10.reuse ;  /* 0x0000000a8f8f7220 */ /* 0x080fe20000400000 */
[----:B------:R-:W-:Y:S01]  /*6a60*/  ISETP.LT.OR P3, PT, R6, 0x1, !P0 ;  /* 0x000000010600780c */ /* 0x000fe20004761670 */
[-C--:B------:R-:W-:Y:S01]  /*6a70*/  FMUL R138, R138, R10.reuse ;  /* 0x0000000a8a8a7220 */ /* 0x080fe20000400000 */
[C---:B------:R-:W-:Y:S01]  /*6a80*/  ISETP.LT.OR P6, PT, R6.reuse, 0xa, !P1 ;  /* 0x0000000a0600780c */ /* 0x040fe20004fc1670 */
[-C--:B------:R-:W-:Y:S01]  /*6a90*/  FMUL R141, R141, R10.reuse ;  /* 0x0000000a8d8d7220 */ /* 0x080fe20000400000 */
[----:B------:R-:W-:Y:S01]  /*6aa0*/  F2FP.SATFINITE.E4M3.F32.PACK_AB_MERGE_C R147, RZ, R147, RZ ;  /* 0x00000093ff93723e */ /* 0x000fe200048070ff */
[----:B------:R-:W-:Y:S01]  /*6ab0*/  @!P4 STG.E.U8 desc[UR14][R18.64], R149 ;  /* 0x000000951200c986 */ /* 0x000fe2000c10110e */
[----:B------:R-:W-:Y:S01]  /*6ac0*/  ISETP.LT.OR P4, PT, R6, 0x2, !P0 ;  /* 0x000000020600780c */ /* 0x000fe20004781670 */
[----:B------:R-:W-:Y:S01]  /*6ad0*/  FMUL R136, R136, R10 ;  /* 0x0000000a88887220 */ /* 0x000fe20000400000 */
[----:B------:R-:W-:Y:S01]  /*6ae0*/  F2FP.SATFINITE.E4M3.F32.PACK_AB_MERGE_C R25, RZ, R142, RZ ;  /* 0x0000008eff19723e */ /* 0x000fe200048070ff */
[----:B------:R0:W-:Y:S01]  /*6af0*/  @!P5 STG.E.U8 desc[UR14][R18.64+0x1], R5 ;  /* 0x000001051200d986 */ /* 0x0001e2000c10110e */
[C---:B------:R-:W-:Y:S01]  /*6b00*/  ISETP.LT.OR P5, PT, R6.reuse, 0x9, !P1 ;  /* 0x000000090600780c */ /* 0x040fe20004fa1670 */
[-C--:B------:R-:W-:Y:S01]  /*6b10*/  FMUL R139, R139, R10.reuse ;  /* 0x0000000a8b8b7220 */ /* 0x080fe20000400000 */
[----:B------:R-:W-:Y:S01]  /*6b20*/  F2FP.SATFINITE.E4M3.F32.PACK_AB_MERGE_C R145, RZ, R145, RZ ;  /* 0x00000091ff91723e */ /* 0x000fe200048070ff */
[----:B------:R-:W-:Y:S01]  /*6b30*/  @!P3 STG.E.U8 desc[UR14][R16.64], R147 ;  /* 0x000000931000b986 */ /* 0x000fe2000c10110e */
[----:B------:R-:W-:Y:S01]  /*6b40*/  ISETP.LT.OR P3, PT, R6, 0x9, !P0 ;  /* 0x000000090600780c */ /* 0x000fe20004761670 */
[-C--:B------:R-:W-:Y:S01]  /*6b50*/  FMUL R134, R134, R10.reuse ;  /* 0x0000000a86867220 */ /* 0x080fe20000400000 */
[----:B------:R-:W-:Y:S01]  /*6b60*/  F2FP.SATFINITE.E4M3.F32.PACK_AB_MERGE_C R143, RZ, R143, RZ ;  /* 0x0000008fff8f723e */ /* 0x000fe200048070ff */
[-C--:B------:R-:W-:Y:S01]  /*6b70*/  FMUL R137, R137, R10.reuse ;  /* 0x0000000a89897220 */ /* 0x080fe20000400000 */
[----:B------:R-:W-:Y:S01]  /*6b80*/  F2FP.SATFINITE.E4M3.F32.PACK_AB_MERGE_C R141, RZ, R141, RZ ;  /* 0x0000008dff8d723e */ /* 0x000fe200048070ff */
[----:B------:R1:W-:Y:S01]  /*6b90*/  @!P4 STG.E.U8 desc[UR14][R16.64+0x1], R25 ;  /* 0x000001191000c986 */ /* 0x0003e2000c10110e */
[----:B------:R-:W-:Y:S01]  /*6ba0*/  ISETP.LT.OR P4, PT, R6, 0xa, !P0 ;  /* 0x0000000a0600780c */ /* 0x000fe20004781670 */
[----:B------:R-:W-:Y:S01]  /*6bb0*/  FMUL R132, R132, R10 ;  /* 0x0000000a84847220 */ /* 0x000fe20000400000 */
[----:B0-----:R-:W-:Y:S01]  /*6bc0*/  F2FP.SATFINITE.E4M3.F32.PACK_AB_MERGE_C R5, RZ, R140, RZ ;  /* 0x0000008cff05723e */ /* 0x001fe200048070ff */
[----:B------:R-:W-:Y:S01]  /*6bd0*/  @!P5 STG.E.U8 desc[UR14][R18.64+0x8], R145 ;  /* 0x000008911200d986 */ /* 0x000fe2000c10110e */
[C---:B------:R-:W-:Y:S01]  /*6be0*/  ISETP.LT.OR P5, PT, R6.reuse, 0x11, !P1 ;  /* 0x000000110600780c */ /* 0x040fe20004fa1670 */
[-C--:B------:R-:W-:Y:S01]  /*6bf0*/  FMUL R135, R135, R10.reuse ;  /* 0x0000000a87877220 */ /* 0x080fe20000400000 */
[----:B------:R-:W-:Y:S01]  /*6c00*/  F2FP.SATFINITE.E4M3.F32.PACK_AB_MERGE_C R139, RZ, R139, RZ ;  /* 0x0000008bff8b723e */ /* 0x000fe200048070ff */
[----:B------:R0:W-:Y:S01]  /*6c10*/  @!P6 STG.E.U8 desc[UR14][R18.64+0x9], R5 ;  /* 0x000009051200e986 */ /* 0x0001e2000c10110e */
[----:B------:R-:W-:Y:S01]  /*6c20*/  ISETP.LT.OR P6, PT, R6, 0x12, !P1 ;  /* 0x000000120600780c */ /* 0x000fe20004fc1670 */
[----:B------:R-:W-:Y:S01]  /*6c30*/  FMUL R130, R130, R10 ;  /* 0x0000000a82827220 */ /* 0x000fe20000400000 */
[----:B------:R-:W-:Y:S01]  /*6c40*/  F2FP.SATFINITE.E4M3.F32.PACK_AB_MERGE_C R137, RZ, R137, RZ ;  /* 0x00000089ff89723e */ /* 0x000fe200048070ff */
[----:B------:R-:W-:Y:S01]  /*6c50*/  @!P3 STG.E.U8 desc[UR14][R16.64+0x8], R143 ;  /* 0x0000088f1000b986 */ /* 0x000fe2000c10110e */
[----:B-1----:R-:W-:Y:S01]  /*6c60*/  F2FP.SATFINITE.E4M3.F32.PACK_AB_MERGE_C R25, RZ, R138, RZ ;  /* 0x0000008aff19723e */ /* 0x002fe200048070ff */
[-C--:B------:R-:W-:Y:S01]  /*6c70*/  FMUL R133, R133, R10.reuse ;  /* 0x0000000a85857220 */ /* 0x080fe20000400000 */
[----:B------:R-:W-:Y:S01]  /*6c80*/  ISETP.LT.OR P3, PT, R6, 0x11, !P0 ;  /* 0x000000110600780c */ /* 0x000fe20004761670 */
[-C--:B------:R-:W-:Y:S01]  /*6c90*/  FMUL R128, R128, R10.reuse ;  /* 0x0000000a80807220 */ /* 0x080fe20000400000 */
[----:B------:R-:W-:Y:S01]  /*6ca0*/  F2FP.SATFINITE.E4M3.F32.PACK_AB_MERGE_C R135, RZ, R135, RZ ;  /* 0x00000087ff87723e */ /* 0x000fe200048070ff */
[----:B------:R1:W-:Y:S01]  /*6cb0*/  @!P4 STG.E.U8 desc[UR14][R16.64+0x9], R25 ;  /* 0x000009191000c986 */ /* 0x0003e2000c10110e */
[C---:B------:R-:W-:Y:S01]  /*6cc0*/  ISETP.LT.OR P4, PT, R6.reuse, 0x12, !P0 ;  /* 0x000000120600780c */ /* 0x040fe20004781670 */
[----:B------:R-:W-:Y:S01]  /*6cd0*/  FMUL R131, R131, R10 ;  /* 0x0000000a83837220 */ /* 0x000fe20000400000 */
[----:B0-----:R-:W-:Y:S01]  /*6ce0*/  F2FP.SATFINITE.E4M3.F32.PACK_AB_MERGE_C R5, RZ, R136, RZ ;  /* 0x00000088ff05723e */ /* 0x001fe200048070ff */
[----:B------:R-:W-:Y:S01]  /*6cf0*/  @!P5 STG.E.U8 desc[UR14][R18.64+0x10], R141 ;  /* 0x0000108d1200d986 */ /* 0x000fe2000c10110e */
[----:B------:R-:W-:Y:S01]  /*6d00*/  ISETP.LT.OR P5, PT, R6, 0x19, !P1 ;  /* 0x000000190600780c */ /* 0x000fe20004fa1670 */
[-C--:B------:R-:W-:Y:S01]  /*6d10*/  FMUL R126, R126, R10.reuse ;  /* 0x0000000a7e7e7220 */ /* 0x080fe20000400000 */
[----:B------:R-:W-:Y:S01]  /*6d20*/  F2FP.SATFINITE.E4M3.F32.PACK_AB_MERGE_C R133, RZ, R133, RZ ;  /* 0x00000085ff85723e */ /* 0x000fe200048070ff */
[----:B------:R0:W-:Y:S01]  /*6d30*/  @!P6 STG.E.U8 desc[UR14][R18.64+0x11], R5 ;  /* 0x000011051200e986 */ /* 0x0001e2000c10110e */
[----:B------:R-:W-:Y:S01]  /*6d40*/  ISETP.LT.OR P6, PT, R6, 0x1a, !P1 ;  /* 0x0000001a0600780c */ /* 0x000fe20004fc1670 */
[-C--:B------:R-:W-:Y:S01]  /*6d50*/  FMUL R129, R129, R10.reuse ;  /* 0x0000000a81817220 */ /* 0x080fe20000400000 */
[----:B------:R-:W-:Y:S01]  /*6d60*/  FMUL R124, R124, R10 ;  /* 0x0000000a7c7c7220 */ /* 0x000fe20000400000 */
[----:B-1----:R-:W-:Y:S01]  /*6d70*/  F2FP.SATFINITE.E4M3.F32.PACK_AB_MERGE_C R25, RZ, R134, RZ ;  /* 0x00000086ff19723e */ /* 0x002fe200048070ff */
[----:B------:R-:W-:Y:S01]  /*6d80*/  @!P3 STG.E.U8 desc[UR14][R16.64+0x10], R139 ;  /* 0x0000108b1000b986 */ /* 0x000fe2000c10110e */
[C---:B------:R-:W-:Y:S01]  /*6d90*/  ISETP.LT.OR P3, PT, R6.reuse, 0x19, !P0 ;  /* 0x000000190600780c */ /* 0x040fe20004761670 */
        /* <DEDUP_REMOVED lines=37> */
[-C--:B------:R-:W-:Y:S01]  /*6ff0*/  FMUL R112, R112, R10.reuse ;  /* 0x0000000a70707220 */ /* 0x080fe20000400000 */
        /* <DEDUP_REMOVED lines=81> */
[C---:B------:R-:W-:Y:S01]  /*7510*/  ISETP.LT.OR P6, PT, R6.reuse, 0x52, !P1 ;  /* 0x000000520600780c */ /* 0x040fe20004fc1670 */
        /* <DEDUP_REMOVED lines=22> */
[----:B------:R-:W-:-:S02]  /*7680*/  ISETP.LT.OR P3, PT, R6, 0x59, !P0 ;  /* 0x000000590600780c */ /* 0x000fc40004761670 */
[----:B------:R-:W-:Y:S01]  /*7690*/  F2FP.SATFINITE.E4M3.F32.PACK_AB_MERGE_C R91, RZ, R91, RZ ;  /* 0x0000005bff5b723e */ /* 0x000fe200048070ff */
[----:B------:R1:W-:Y:S01]  /*76a0*/  @!P4 STG.E.U8 desc[UR14][R16.64+0x51], R25 ;  /* 0x000051191000c986 */ /* 0x0003e2000c10110e */
[C---:B------:R-:W-:Y:S02]  /*76b0*/  ISETP.LT.OR P4, PT, R6.reuse, 0x5a, !P0 ;  /* 0x0000005a0600780c */ /* 0x040fe40004781670 */
[----:B0-----:R-:W-:Y:S01]  /*76c0*/  F2FP.SATFINITE.E4M3.F32.PACK_AB_MERGE_C R5, RZ, R100, RZ ;  /* 0x00000064ff05723e */ /* 0x001fe200048070ff */
[----:B------:R-:W-:Y:S01]  /*76d0*/  @!P5 STG.E.U8 desc[UR14][R18.64+0x58], R105 ;  /* 0x000058691200d986 */ /* 0x000fe2000c10110e */
[C---:B------:R-:W-:Y:S02]  /*76e0*/  ISETP.LT.OR P5, PT, R6.reuse, 0x61, !P1 ;  /* 0x000000610600780c */ /* 0x040fe40004fa1670 */
[----:B------:R-:W-:Y:S01]  /*76f0*/  F2FP.SATFINITE.E4M3.F32.PACK_AB_MERGE_C R21, RZ, R21, RZ ;  /* 0x00000015ff15723e */ /* 0x000fe200048070ff */
[----:B------:R0:W-:Y:S01]  /*7700*/  @!P6 STG.E.U8 desc[UR14][R18.64+0x59], R5 ;  /* 0x000059051200e986 */ /* 0x0001e2000c10110e */
[----:B------:R-:W-:-:S02]  /*7710*/  ISETP.LT.OR P6, PT, R6, 0x62, !P1 ;  /* 0x000000620600780c */ /* 0x000fc40004fc1670 */
[----:B------:R-:W-:Y:S01]  /*7720*/  F2FP.SATFINITE.E4M3.F32.PACK_AB_MERGE_C R23, RZ, R23, RZ ;  /* 0x00000017ff17723e */ /* 0x000fe200048070ff */
[----:B------:R-:W-:Y:S01]  /*7730*/  @!P3 STG.E.U8 desc[UR14][R16.64+0x58], R103 ;  /* 0x000058671000b986 */ /* 0x000fe2000c10110e */
[----:B-1----:R-:W-:Y:S02]  /*7740*/  F2FP.SATFINITE.E4M3.F32.PACK_AB_MERGE_C R25, RZ, R98, RZ ;  /* 0x00000062ff19723e */ /* 0x002fe400048070ff */
[C---:B------:R-:W-:Y:S02]  /*7750*/  ISETP.LT.OR P3, PT, R6.reuse, 0x61, !P0 ;  /* 0x000000610600780c */ /* 0x040fe40004761670 */
[----:B------:R-:W-:Y:S01]  /*7760*/  F2FP.SATFINITE.E4M3.F32.PACK_AB_MERGE_C R27, RZ, R22, RZ ;  /* 0x00000016ff1b723e */ /* 0x000fe200048070ff */
[----:B------:R1:W-:Y:S01]  /*7770*/  @!P4 STG.E.U8 desc[UR14][R16.64+0x59], R25 ;  /* 0x000059191000c986 */ /* 0x0003e2000c10110e */
[C---:B------:R-:W-:Y:S02]  /*7780*/  ISETP.LT.OR P4, PT, R6.reuse, 0x62, !P0 ;  /* 0x000000620600780c */ /* 0x040fe40004781670 */
[----:B0-----:R-:W-:Y:S01]  /*7790*/  F2FP.SATFINITE.E4M3.F32.PACK_AB_MERGE_C R5, RZ, R96, RZ ;  /* 0x00000060ff05723e */ /* 0x001fe200048070ff */
[----:B------:R-:W-:Y:S01]  /*77a0*/  @!P5 STG.E.U8 desc[UR14][R18.64+0x60], R101 ;  /* 0x000060651200d986 */ /* 0x000fe2000c10110e */
[----:B------:R-:W-:-:S03]  /*77b0*/  ISETP.LT.OR P5, PT, R6, 0x69, !P1 ;  /* 0x000000690600780c */ /* 0x000fc60004fa1670 */
[----:B------:R0:W-:Y:S01]  /*77c0*/  @!P6 STG.E.U8 desc[UR14][R18.64+0x61], R5 ;  /* 0x000061051200e986 */ /* 0x0001e2000c10110e */
[C---:B------:R-:W-:Y:S02]  /*77d0*/  ISETP.LT.OR P6, PT, R6.reuse, 0x6a, !P1 ;  /* 0x0000006a0600780c */ /* 0x040fe40004fc1670 */
[----:B-1----:R-:W-:Y:S01]  /*77e0*/  F2FP.SATFINITE.E4M3.F32.PACK_AB_MERGE_C R25, RZ, R94, RZ ;  /* 0x0000005eff19723e */ /* 0x002fe200048070ff */
[----:B------:R-:W-:Y:S01]  /*77f0*/  @!P3 STG.E.U8 desc[UR14][R16.64+0x60], R99 ;  /* 0x000060631000b986 */ /* 0x000fe2000c10110e */
[----:B------:R-:W-:-:S03]  /*7800*/  ISETP.LT.OR P3, PT, R6, 0x69, !P0 ;  /* 0x000000690600780c */ /* 0x000fc60004761670 */
        /* <DEDUP_REMOVED lines=12> */
[C---:B------:R-:W-:Y:S01]  /*78d0*/  ISETP.LT.OR P1, PT, R6.reuse, 0x7a, !P1 ;  /* 0x0000007a0600780c */ /* 0x040fe20004f21670 */
[----:B------:R2:W-:Y:S01]  /*78e0*/  @!P5 STG.E.U8 desc[UR14][R18.64+0x70], R93 ;  /* 0x0000705d1200d986 */ /* 0x0005e2000c10110e */
[C---:B------:R-:W-:Y:S02]  /*78f0*/  ISETP.LT.OR P5, PT, R6.reuse, 0x72, !P0 ;  /* 0x000000720600780c */ /* 0x040fe400047a1670 */
[----:B0-----:R-:W-:Y:S01]  /*7900*/  F2FP.SATFINITE.E4M3.F32.PACK_AB_MERGE_C R5, RZ, R88, RZ ;  /* 0x00000058ff05723e */ /* 0x001fe200048070ff */
[----:B------:R2:W-:Y:S01]  /*7910*/  @!P6 STG.E.U8 desc[UR14][R18.64+0x71], R89 ;  /* 0x000071591200e986 */ /* 0x0005e2000c10110e */
[C---:B------:R-:W-:Y:S02]  /*7920*/  ISETP.LT.OR P6, PT, R6.reuse, 0x79, !P0 ;  /* 0x000000790600780c */ /* 0x040fe400047c1670 */
[----:B------:R-:W-:Y:S01]  /*7930*/  ISETP.LT.OR P0, PT, R6, 0x7a, !P0 ;  /* 0x0000007a0600780c */ /* 0x000fe20004701670 */
[----:B------:R2:W-:Y:S01]  /*7940*/  @!P3 STG.E.U8 desc[UR14][R16.64+0x70], R91 ;  /* 0x0000705b1000b986 */ /* 0x0005e2000c10110e */
[----:B-1----:R-:W-:-:S05]  /*7950*/  F2FP.SATFINITE.E4M3.F32.PACK_AB_MERGE_C R25, RZ, R20, RZ ;  /* 0x00000014ff19723e */ /* 0x002fca00048070ff */
[----:B------:R2:W-:Y:S04]  /*7960*/  @!P5 STG.E.U8 desc[UR14][R16.64+0x71], R5 ;  /* 0x000071051000d986 */ /* 0x0005e8000c10110e */
[----:B------:R2:W-:Y:S04]  /*7970*/  @!P4 STG.E.U8 desc[UR14][R18.64+0x78], R21 ;  /* 0x000078151200c986 */ /* 0x0005e8000c10110e */
[----:B------:R2:W-:Y:S04]  /*7980*/  @!P1 STG.E.U8 desc[UR14][R18.64+0x79], R25 ;  /* 0x0000791912009986 */ /* 0x0005e8000c10110e */
[----:B------:R2:W-:Y:S04]  /*7990*/  @!P6 STG.E.U8 desc[UR14][R16.64+0x78], R23 ;  /* 0x000078171000e986 */ /* 0x0005e8000c10110e */
[----:B------:R2:W-:Y:S02]  /*79a0*/  @!P0 STG.E.U8 desc[UR14][R16.64+0x79], R27 ;  /* 0x0000791b10008986 */ /* 0x0005e4000c10110e */
.L_x_165:
[----:B------:R-:W-:Y:S05]  /*79b0*/  BSYNC B0 ;  /* 0x0000000000007941 */ /* 0x000fea0003800000 */
.L_x_35:
[C---:B------:R-:W-:Y:S01]  /*79c0*/  LEA R2, P0, R8.reuse, R2, 0x1 ;  /* 0x0000000208027211 */ /* 0x040fe200078008ff */
[----:B------:R-:W-:Y:S01]  /*79d0*/  ULDC.64 UR6, c[0x0][0x650] ;  /* 0x0001940000067ab9 */ /* 0x000fe20000000a00 */
[----:B-----5:R-:W-:Y:S01]  /*79e0*/  IMAD.U32 R4, RZ, RZ, UR12 ;  /* 0x0000000cff047e24 */ /* 0x020fe2000f8e00ff */
[----:B0-2---:R-:W-:Y:S01]  /*79f0*/  PRMT R16, RZ, 0x7610, R16 ;  /* 0x00007610ff107816 */ /* 0x005fe20000000010 */
[----:B------:R-:W-:Y:S01]  /*7a00*/  IMAD.MOV.U32 R6, RZ, RZ, -0x1 ;  /* 0xffffffffff067424 */ /* 0x000fe200078e00ff */
[----:B------:R-:W-:Y:S01]  /*7a10*/  LEA.HI.X R3, R8, R3, R0, 0x1, P0 ;  /* 0x0000000308037211 */ /* 0x000fe200000f0c00 */
[----:B------:R0:W-:Y:S01]  /*7a20*/  SYNCS.ARRIVE.TRANS64.A1T0 RZ, [R4+UR22], RZ ;  /* 0x000000ff04ff79a7 */ /* 0x0001e20008100016 */
[----:B------:R-:W-:Y:S01]  /*7a30*/  ISETP.GE.U32.AND P0, PT, R2, UR6, PT ;  /* 0x0000000602007c0c */ /* 0x000fe2000bf06070 */
[----:B------:R-:W-:-:S03]  /*7a40*/  IMAD.MOV.U32 R5, RZ, RZ, -0x1 ;  /* 0xffffffffff057424 */ /* 0x000fc600078e00ff */
[----:B------:R-:W-:Y:S01]  /*7a50*/  ISETP.GE.U32.AND.EX P0, PT, R3, UR7, PT, P0 ;  /* 0x0000000703007c0c */ /* 0x000fe2000bf06100 */
[----:B0-----:R-:W-:-:S12]  /*7a60*/  IMAD.MOV.U32 R4, RZ, RZ, -0x1 ;  /* 0xffffffffff047424 */ /* 0x001fd800078e00ff */
[----:B------:R-:W-:Y:S05]  /*7a70*/  @P0 BRA `(.L_x_166) ;  /* 0x0000000400600947 */ /* 0x000fea0003800000 */
[----:B------:R-:W0:Y:S01]  /*7a80*/  S2R R26, SR_CTAID.X ;  /* 0x00000000001a7919 */ /* 0x000e220000002500 */
[----:B------:R-:W2:Y:S01]  /*7a90*/  LDC.64 R20, c[0x0][0x628] ;  /* 0x00018a00ff147b82 */ /* 0x000ea20000000a00 */
[----:B------:R-:W-:Y:S01]  /*7aa0*/  ULDC UR6, c[0x0][0x150] ;  /* 0x0000540000067ab9 */ /* 0x000fe20000000800 */
[----:B-1--4-:R-:W-:Y:S01]  /*7ab0*/  IMAD.MOV.U32 R18, RZ, RZ, R2 ;  /* 0x000000ffff127224 */ /* 0x012fe200078e0002 */
[----:B------:R-:W1:Y:S01]  /*7ac0*/  S2R R28, SR_CTAID.Y ;  /* 0x00000000001c7919 */ /* 0x000e620000002600 */
[----:B------:R-:W-:-:S04]  /*7ad0*/  IMAD.MOV.U32 R19, RZ, RZ, R3 ;  /* 0x000000ffff137224 */ /* 0x000fc800078e0003 */
[----:B------:R-:W4:Y:S08]  /*7ae0*/  LDC R29, c[0x0][0x144] ;  /* 0x00005100ff1d7b82 */ /* 0x000f300000000800 */
[----:B------:R-:W1:Y:S08]  /*7af0*/  LDC R6, c[0x0][0x630] ;  /* 0x00018c00ff067b82 */ /* 0x000e700000000800 */
[----:B---3--:R-:W3:Y:S01]  /*7b00*/  LDC.64 R24, c[0x0][0x620] ;  /* 0x00018800ff187b82 */ /* 0x008ee20000000a00 */
[----:B--2---:R-:W-:-:S04]  /*7b10*/  ISETP.NE.U32.AND P0, PT, R20, RZ, PT ;  /* 0x000000ff1400720c */ /* 0x004fc80003f05070 */
[----:B------:R-:W-:Y:S02]  /*7b20*/  ISETP.NE.AND.EX P0, PT, R21, RZ, PT, P0 ;  /* 0x000000ff1500720c */ /* 0x000fe40003f05300 */
[----:B0-----:R-:W-:-:S05]  /*7b30*/  I2FP.F32.U32 R4, R26 ;  /* 0x0000001a00047245 */ /* 0x001fca0000201000 */
[----:B------:R-:W-:-:S04]  /*7b40*/  FMUL R4, R4, UR6 ;  /* 0x0000000604047c20 */ /* 0x000fc80008400000 */
[----:B------:R0:W2:Y:S02]  /*7b50*/  F2I.U32.TRUNC.NTZ R27, R4 ;  /* 0x00000004001b7305 */ /* 0x0000a4000020f000 */
[----:B-1--4-:R-:W-:Y:S05]  /*7b60*/  @!P0 BRA `(.L_x_167) ;  /* 0x0000000000288947 */ /* 0x012fea0003800000 */
[----:B------:R-:W1:Y:S02]  /*7b70*/  LDC R5, c[0x0][0x634] ;  /* 0x00018d00ff057b82 */ /* 0x000e640000000800 */
[----:B-1----:R-:W-:-:S05]  /*7b80*/  IADD3 R19, P0, R2, R5, RZ ;  /* 0x0000000502137210 */ /* 0x002fca0007f1e0ff */
[----:B------:R-:W-:-:S04]  /*7b90*/  IMAD.X R23, RZ, RZ, R3, P0 ;  /* 0x000000ffff177224 */ /* 0x000fc800000e0603 */
[----:B0-----:R-:W-:-:S04]  /*7ba0*/  IMAD.WIDE.U32 R4, R23, R20, RZ ;  /* 0x0000001417047225 */ /* 0x001fc800078e00ff */
[----:B------:R-:W-:-:S04]  /*7bb0*/  IMAD.WIDE.U32 R16, P0, R19, R21, R4 ;  /* 0x0000001513107225 */ /* 0x000fc80007800004 */
[----:B------:R-:W-:-:S04]  /*7bc0*/  IMAD.WIDE.U32 R4, R19, R20, RZ ;  /* 0x0000001413047225 */ /* 0x000fc800078e00ff */
[----:B------:R-:W-:Y:S01]  /*7bd0*/  IMAD.X R19, RZ, RZ, RZ, P0 ;  /* 0x000000ffff137224 */ /* 0x000fe200000e06ff */
[----:B------:R-:W-:Y:S01]  /*7be0*/  IADD3 RZ, P0, R5, R16, RZ ;  /* 0x0000001005ff7210 */ /* 0x000fe20007f1e0ff */
[----:B------:R-:W-:-:S04]  /*7bf0*/  IMAD.MOV.U32 R18, RZ, RZ, R17 ;  /* 0x000000ffff127224 */ /* 0x000fc800078e0011 */
[----:B------:R-:W-:-:S08]  /*7c00*/  IMAD.WIDE.U32.X R18, R23, R21, R18, P0 ;  /* 0x0000001517127225 */ /* 0x000fd000000e0412 */
.L_x_167:
[-CC-:B------:R-:W-:Y:S01]  /*7c10*/  SHF.R.U64 R22, R18, R6.reuse, R19.reuse ;  /* 0x0000000612167219 */ /* 0x180fe20000001213 */
[----:B------:R-:W1:Y:S01]  /*7c20*/  LDC.64 R32, c[0x0][0x640] ;  /* 0x00019000ff207b82 */ /* 0x000e620000000a00 */
[----:B0-----:R-:W-:Y:S01]  /*7c30*/  SHF.R.U32.HI R4, RZ, R6, R19 ;  /* 0x00000006ff047219 */ /* 0x001fe20000011613 */
[----:B--2---:R-:W-:Y:S01]  /*7c40*/  IMAD.MOV R27, RZ, RZ, -R27 ;  /* 0x000000ffff1b7224 */ /* 0x004fe200078e0a1b */
[----:B------:R-:W-:Y:S01]  /*7c50*/  IADD3 R17, P0, RZ, -R22, RZ ;  /* 0x80000016ff117210 */ /* 0x000fe20007f1e0ff */
[----:B------:R-:W-:Y:S01]  /*7c60*/  ULDC UR6, c[0x0][0x154] ;  /* 0x0000550000067ab9 */ /* 0x000fe20000000800 */
[----:B------:R-:W-:Y:S02]  /*7c70*/  IMAD.MOV.U32 R19, RZ, RZ, 0x1 ;  /* 0x00000001ff137424 */ /* 0x000fe400078e00ff */
[----:B------:R-:W-:Y:S01]  /*7c80*/  IMAD R27, R29, R27, R26 ;  /* 0x0000001b1d1b7224 */ /* 0x000fe200078e021a */
[----:B------:R-:W0:Y:S01]  /*7c90*/  LDC R16, c[0x0][0x618] ;  /* 0x00018600ff107b82 */ /* 0x000e220000000800 */
[----:B------:R-:W-:-:S04]  /*7ca0*/  IMAD.X R5, RZ, RZ, ~R4, P0 ;  /* 0x000000ffff057224 */ /* 0x000fc800000e0e04 */
[-C--:B---3--:R-:W-:Y:S02]  /*7cb0*/  IMAD R6, R5, R24.reuse, RZ ;  /* 0x0000001805067224 */ /* 0x088fe400078e02ff */
[C---:B------:R-:W-:Y:S01]  /*7cc0*/  IMAD.WIDE.U32 R4, R17.reuse, R24, R2 ;  /* 0x0000001811047225 */ /* 0x040fe200078e0002 */
[----:B------:R-:W2:Y:S03]  /*7cd0*/  LDC R18, c[0x0][0x608] ;  /* 0x00018200ff127b82 */ /* 0x000ea60000000800 */
[----:B------:R-:W-:Y:S01]  /*7ce0*/  IMAD R17, R17, R25, R6 ;  /* 0x0000001911117224 */ /* 0x000fe200078e0206 */
[----:B------:R-:W-:-:S03]  /*7cf0*/  I2FP.F32.U32 R6, R28 ;  /* 0x0000001c00067245 */ /* 0x000fc60000201000 */
[----:B------:R-:W-:Y:S01]  /*7d00*/  IMAD.IADD R5, R5, 0x1, R17 ;  /* 0x0000000105057824 */ /* 0x000fe200078e0211 */
[----:B------:R-:W3:Y:S01]  /*7d10*/  LDC R30, c[0x0][0x658] ;  /* 0x00019600ff1e7b82 */ /* 0x000ee20000000800 */
[----:B-1----:R-:W-:Y:S01]  /*7d20*/  ISETP.NE.U32.AND P0, PT, R32, RZ, PT ;  /* 0x000000ff2000720c */ /* 0x002fe20003f05070 */
[----:B------:R-:W-:-:S03]  /*7d30*/  IMAD.MOV.U32 R17, RZ, RZ, -0x1 ;  /* 0xffffffffff117424 */ /* 0x000fc600078e00ff */
[----:B------:R-:W-:-:S03]  /*7d40*/  ISETP.NE.AND.EX P0, PT, R33, RZ, PT, P0 ;  /* 0x000000ff2100720c */ /* 0x000fc60003f05300 */
[----:B------:R-:W1:Y:S01]  /*7d50*/  LDC R25, c[0x0][0x148] ;  /* 0x00005200ff197b82 */ /* 0x000e620000000800 */
[-CC-:B0-----:R-:W-:Y:S02]  /*7d60*/  SHF.R.U64 R20, R4, R16.reuse, R5.reuse ;  /* 0x0000001004147219 */ /* 0x181fe40000001205 */
[----:B------:R-:W-:Y:S01]  /*7d70*/  SHF.R.U32.HI R5, RZ, R16, R5 ;  /* 0x00000010ff057219 */ /* 0x000fe20000011605 */
[----:B------:R-:W-:-:S04]  /*7d80*/  FMUL R16, R6, UR6 ;  /* 0x0000000606107c20 */ /* 0x000fc80008400000 */
[----:B------:R-:W0:Y:S01]  /*7d90*/  LDC R26, c[0x0][0x600] ;  /* 0x00018000ff1a7b82 */ /* 0x000e220000000800 */
[----:B------:R4:W0:Y:S01]  /*7da0*/  F2I.U32.TRUNC.NTZ R23, R16 ;  /* 0x0000001000177305 */ /* 0x000822000020f000 */
[-CC-:B--2---:R-:W-:Y:S02]  /*7db0*/  SHF.R.U64 R6, R20, R18.reuse, R5.reuse ;  /* 0x0000001214067219 */ /* 0x184fe40000001205 */
[----:B------:R-:W-:-:S04]  /*7dc0*/  SHF.R.U32.HI R5, RZ, R18, R5 ;  /* 0x00000012ff057219 */ /* 0x000fc80000011605 */
[----:B------:R-:W2:Y:S01]  /*7dd0*/  LDC R31, c[0x0][0x648] ;  /* 0x00019200ff1f7b82 */ /* 0x000ea20000000800 */
[-CC-:B---3--:R-:W-:Y:S02]  /*7de0*/  SHF.R.U64 R24, R6, R30.reuse, R5.reuse ;  /* 0x0000001e06187219 */ /* 0x188fe40000001205 */
[-C--:B------:R-:W-:Y:S02]  /*7df0*/  SHF.L.U32 R17, R17, R30.reuse, RZ ;  /* 0x0000001e11117219 */ /* 0x080fe400000006ff */
[-C--:B------:R-:W-:Y:S01]  /*7e00*/  SHF.R.U32.HI R5, RZ, R30.reuse, R5 ;  /* 0x0000001eff057219 */ /* 0x080fe20000011605 */
[----:B------:R-:W-:Y:S01]  /*7e10*/  IMAD.MOV.U32 R4, RZ, RZ, R24 ;  /* 0x000000ffff047224 */ /* 0x000fe200078e0018 */
[----:B------:R-:W-:Y:S01]  /*7e20*/  SHF.L.U32 R30, R19, R30, RZ ;  /* 0x0000001e131e7219 */ /* 0x000fe200000006ff */
[----:B------:R-:W3:Y:S01]  /*7e30*/  LDC R34, c[0x0][0x638] ;  /* 0x00018e00ff227b82 */ /* 0x000ee20000000800 */
[----:B------:R-:W-:-:S07]  /*7e40*/  LOP3.LUT R29, RZ, R17, RZ, 0x33, !PT ;  /* 0x00000011ff1d7212 */ /* 0x000fce00078e33ff */
[----:B------:R-:W0:Y:S01]  /*7e50*/  LDC R35, c[0x0][0x610] ;  /* 0x00018400ff237b82 */ /* 0x000e220000000800 */
        /* <DEDUP_REMOVED lines=11> */
.L_x_168:
[----:B--2---:R-:W-:Y:S01]  /*7f10*/  SHF.R.U64 R4, R4, R31, R5 ;  /* 0x0000001f04047219 */ /* 0x004fe20000001205 */
[----:B0-----:R-:W-:Y:S01]  /*7f20*/  VIADD R19, R26, 0xffffffff ;  /* 0xffffffff1a137836 */ /* 0x001fe20000000000 */
[----:B------:R-:W-:Y:S01]  /*7f30*/  LOP3.LUT R17, R6, R29, RZ, 0xc0, !PT ;  /* 0x0000001d06117212 */ /* 0x000fe200078ec0ff */
[----:B------:R-:W-:Y:S02]  /*7f40*/  IMAD.MOV R23, RZ, RZ, -R23 ;  /* 0x000000ffff177224 */ /* 0x000fe400078e0a17 */
[----:B------:R-:W-:Y:S02]  /*7f50*/  IMAD.MOV R5, RZ, RZ, -R4 ;  /* 0x000000ffff057224 */ /* 0x000fe400078e0a04 */
[----:B------:R-:W-:Y:S01]  /*7f60*/  IMAD R6, R30, R4, R17 ;  /* 0x000000041e067224 */ /* 0x000fe200078e0211 */
[----:B------:R-:W-:Y:S01]  /*7f70*/  LOP3.LUT R17, R20, R19, RZ, 0xc0, !PT ;  /* 0x0000001314117212 */ /* 0x000fe200078ec0ff */
[----:B-1----:R-:W-:Y:S02]  /*7f80*/  @P2 IMAD R27, R25, R23, R28 ;  /* 0x00000017191b2224 */ /* 0x002fe400078e021c */
[----:B---3--:R-:W-:-:S02]  /*7f90*/  IMAD R4, R5, R34, R24 ;  /* 0x0000002205047224 */ /* 0x008fc400078e0218 */
[----:B------:R-:W-:Y:S02]  /*7fa0*/  IMAD R6, R6, R35, R27 ;  /* 0x0000002306067224 */ /* 0x000fe400078e021b */
[----:B------:R-:W-:Y:S02]  /*7fb0*/  IMAD R17, R4, R26, R17 ;  /* 0x0000001a04117224 */ /* 0x000fe400078e0211 */
[----:B------:R-:W-:Y:S02]  /*7fc0*/  IMAD.MOV.U32 R16, RZ, RZ, 0x1 ;  /* 0x00000001ff107424 */ /* 0x000fe400078e00ff */
[----:B------:R-:W-:Y:S01]  /*7fd0*/  IMAD.MOV.U32 R4, RZ, RZ, R22 ;  /* 0x000000ffff047224 */ /* 0x000fe200078e0016 */
[----:B------:R-:W-:Y:S02]  /*7fe0*/  SEL R5, R17, R6, !P2 ;  /* 0x0000000611057207 */ /* 0x000fe40005000000 */
[----:B------:R-:W-:-:S07]  /*7ff0*/  SEL R6, R6, R17, !P2 ;  /* 0x0000001106067207 */ /* 0x000fce0005000000 */
.L_x_166:
[----:B------:R-:W-:Y:S02]  /*8000*/  LOP3.LUT P0, RZ, R16, 0xff, RZ, 0xc0, !PT ;  /* 0x000000ff10ff7812 */ /* 0x000fe4000780c0ff */
[----:B------:R-:W-:-:S11]  /*8010*/  LOP3.LUT R148, R148, 0x1, RZ, 0x3c, !PT ;  /* 0x0000000194947812 */ /* 0x000fd600078e3cff */
[----:B------:R-:W-:Y:S05]  /*8020*/  @P0 BRA `(.L_x_169) ;  /* 0xffffff9000f40947 */ /* 0x000fea000383ffff */
[----:B------:R-:W-:Y:S05]  /*8030*/  EXIT ;  /* 0x000000000000794d */ /* 0x000fea0003800000 */
.L_x_13:
[----:B------:R-:W-:-:S08]  /*8040*/  ISETP.NE.AND P0, PT, R20, RZ, PT ;  /* 0x000000ff1400720c */ /* 0x000fd00003f05270 */
[----:B-----5:R-:W0:-:S00]  /*8050*/  USETMAXREG.DEALLOC.CTAPOOL 0x28 ;  /* 0x00000028000079c8 */ /* 0x020e0000080e0500 */
[----:B------:R-:W-:Y:S05]  /*8060*/  @P0 EXIT ;  /* 0x000000000000094d */ /* 0x000fea0003800000 */
[----:B0-----:R-:W-:Y:S01]  /*8070*/  LOP3.LUT P0, RZ, R16, 0xff, RZ, 0xc0, !PT ;  /* 0x000000ff10ff7812 */ /* 0x001fe2000780c0ff */
[----:B------:R-:W-:Y:S02]  /*8080*/  IMAD.MOV.U32 R12, RZ, RZ, 0x1 ;  /* 0x00000001ff0c7424 */ /* 0x000fe400078e00ff */
[----:B------:R-:W-:-:S10]  /*8090*/  IMAD.MOV.U32 R15, RZ, RZ, RZ ;  /* 0x000000ffff0f7224 */ /* 0x000fd400078e00ff */
[----:B------:R-:W-:Y:S05]  /*80a0*/  @!P0 BRA `(.L_x_170) ;  /* 0x0000000c00088947 */ /* 0x000fea0003800000 */
[----:B------:R-:W-:Y:S01]  /*80b0*/  LOP3.LUT P0, RZ, R13, 0x1f, RZ, 0xc0, !PT ;  /* 0x0000001f0dff7812 */ /* 0x000fe2000780c0ff */
[----:B------:R-:W-:Y:S01]  /*80c0*/  ULDC UR5, c[0x0][0x658] ;  /* 0x0001960000057ab9 */ /* 0x000fe20000000800 */
[----:B------:R-:W-:Y:S01]  /*80d0*/  UMOV UR6, 0xffffffff ;  /* 0xffffffff00067882 */ /* 0x000fe20000000000 */
[----:B------:R-:W-:Y:S01]  /*80e0*/  BSSY B0, `(.L_x_170) ;  /* 0x00000be000007945 */ /* 0x000fe20003800000 */
[----:B------:R-:W-:Y:S01]  /*80f0*/  USHF.L.U32 UR6, UR6, UR5, URZ ;  /* 0x0000000506067299 */ /* 0x000fe2000800063f */
[C---:B------:R-:W-:Y:S01]  /*8100*/  ISETP.NE.AND P3, PT, R11.reuse, RZ, PT ;  /* 0x000000ff0b00720c */ /* 0x040fe20003f65270 */
[----:B------:R-:W-:Y:S01]  /*8110*/  IMAD.MOV.U32 R14, RZ, RZ, 0x1 ;  /* 0x00000001ff0e7424 */ /* 0x000fe200078e00ff */
[----:B------:R-:W-:Y:S01]  /*8120*/  ISETP.NE.OR P0, PT, R11, RZ, !P0 ;  /* 0x000000ff0b00720c */ /* 0x000fe20004705670 */
[----:B------:R-:W-:Y:S01]  /*8130*/  IMAD.MOV.U32 R12, RZ, RZ, 0x1 ;  /* 0x00000001ff0c7424 */ /* 0x000fe200078e00ff */
[----:B------:R-:W-:Y:S01]  /*8140*/  LOP3.LUT R13, R7, 0x2, RZ, 0xfc, !PT ;  /* 0x00000002070d7812 */ /* 0x000fe200078efcff */
[----:B------:R-:W-:Y:S01]  /*8150*/  IMAD.MOV.U32 R15, RZ, RZ, RZ ;  /* 0x000000ffff0f7224 */ /* 0x000fe200078e00ff */
[----:B------:R-:W-:Y:S01]  /*8160*/  ULDC UR4, c[0x0][0x600] ;  /* 0x0001800000047ab9 */ /* 0x000fe20000000800 */
[----:B------:R-:W-:Y:S01]  /*8170*/  UMOV UR7, 0x1 ;  /* 0x0000000100077882 */ /* 0x000fe20000000000 */
[----:B------:R-:W-:-:S02]  /*8180*/  UIADD3 UR22, UR13, 0x1, URZ ;  /* 0x000000010d167890 */ /* 0x000fc4000fffe03f */
[----:B------:R-:W-:Y:S02]  /*8190*/  UIADD3 UR16, UR4, -0x1, URZ ;  /* 0xffffffff04107890 */ /* 0x000fe4000fffe03f */
[----:B------:R-:W-:Y:S02]  /*81a0*/  USHF.L.U32 UR18, UR7, UR5, URZ ;  /* 0x0000000507127299 */ /* 0x000fe4000800063f */
[----:B------:R-:W-:Y:S01]  /*81b0*/  ULOP3.LUT UR17, URZ, UR6, URZ, 0x33, !UPT ;  /* 0x000000063f117292 */ /* 0x000fe2000f8e333f */
[----:B------:R-:W-:-:S11]  /*81c0*/  ULDC.64 UR20, c[0x0][0x198] ;  /* 0x0000660000147ab9 */ /* 0x000fd60000000a00 */
.L_x_182:
[----:B------:R-:W-:-:S03]  /*81d0*/  UMOV UR4, 0xffffffff ;  /* 0xffffffff00047882 */ /* 0x000fc60000000000 */
[----:B------:R-:W-:Y:S05]  /*81e0*/  BRA.DIV UR4, `(.L_x_171) ;  /* 0x0000000e04fc7947 */ /* 0x000fea000b800000 */
[----:B------:R-:W-:-:S13]  /*81f0*/  ELECT P1, URZ, PT ;  /* 0x00000000003f782f */ /* 0x000fda0003820000 */
.L_x_196:
[----:B------:R-:W0:Y:S01]  /*8200*/  LDC R10, c[0x0][0x28c] ;  /* 0x0000a300ff0a7b82 */ /* 0x000e220000000800 */
[----:B------:R-:W-:Y:S01]  /*8210*/  BSSY B1, `(.L_x_172) ;  /* 0x0000037000017945 */ /* 0x000fe20003800000 */
[----:B0-----:R-:W-:-:S13]  /*8220*/  ISETP.LT.OR P1, PT, R10, 0x1, !P1 ;  /* 0x000000010a00780c */ /* 0x001fda0004f21670 */
[----:B------:R-:W-:Y:S05]  /*8230*/  @P1 BRA `(.L_x_173) ;  /* 0x0000000000d01947 */ /* 0x000fea0003800000 */
[----:B------:R-:W-:Y:S02]  /*8240*/  IMAD.SHL.U32 R16, R5, 0x80, RZ ;  /* 0x0000008005107824 */ /* 0x000fe400078e00ff */
[----:B------:R-:W-:Y:S02]  /*8250*/  IMAD.SHL.U32 R17, R6, 0x40, RZ ;  /* 0x0000004006117824 */ /* 0x000fe400078e00ff */
[----:B------:R-:W-:Y:S02]  /*8260*/  IMAD.MOV.U32 R18, RZ, RZ, RZ ;  /* 0x000000ffff127224 */ /* 0x000fe400078e00ff */
[----:B------:R-:W-:Y:S02]  /*8270*/  IMAD.U32 R20, RZ, RZ, UR22 ;  /* 0x00000016ff147e24 */ /* 0x000fe4000f8e00ff */
[----:B------:R-:W-:Y:S02]  /*8280*/  IMAD.MOV.U32 R5, RZ, RZ, R12 ;  /* 0x000000ffff057224 */ /* 0x000fe400078e000c */
[----:B------:R-:W-:-:S07]  /*8290*/  IMAD.MOV.U32 R6, RZ, RZ, R15 ;  /* 0x000000ffff067224 */ /* 0x000fce00078e000f */
.L_x_177:
[----:B------:R-:W0:Y:S01]  /*82a0*/  S2R R11, SR_CgaCtaId ;  /* 0x00000000000b7919 */ /* 0x000e220000008800 */
[----:B------:R-:W-:-:S04]  /*82b0*/  MOV R10, 0x400 ;  /* 0x00000400000a7802 */ /* 0x000fc80000000f00 */
[----:B0-----:R-:W-:Y:S02]  /*82c0*/  LEA R21, R11, R10, 0x18 ;  /* 0x0000000a0b157211 */ /* 0x001fe400078ec0ff */
[----:B------:R-:W-:Y:S01]  /*82d0*/  SHF.L.U32 R10, R5, 0x1f, RZ ;  /* 0x0000001f050a7819 */ /* 0x000fe200000006ff */
[----:B------:R-:W0:Y:S02]  /*82e0*/  @!P3 LDC R11, c[0x0][0x500] ;  /* 0x00014000ff0bbb82 */ /* 0x000e240000000800 */
[----:B------:R-:W-:-:S04]  /*82f0*/  IMAD R19, R6, 0x8, R21 ;  /* 0x0000000806137824 */ /* 0x000fc800078e0215 */
[----:B------:R-:W1:Y:S02]  /*8300*/  SYNCS.PHASECHK.TRANS64.TRYWAIT P1, [R19+URZ+0x28], R10 ;  /* 0x0000280a130075a7 */ /* 0x000e64000802017f */
[----:B-1----:R-:W-:Y:S05]  /*8310*/  @!P1 BRA `(.L_x_174) ;  /* 0x0000000c00d09947 */ /* 0x002fea0003800000 */
.L_x_197:
[----:B-1----:R-:W-:Y:S01]  /*8320*/  PRMT R10, R13, 0x9910, RZ ;  /* 0x000099100d0a7816 */ /* 0x002fe200000000ff */
[----:B0-----:R0:W-:Y:S03]  /*8330*/  @!P3 SYNCS.ARRIVE.TRANS64 RZ, [R19+URZ], R11 ;  /* 0x0000000b13ffb9a7 */ /* 0x0011e6000800003f */
[----:B------:R-:W-:-:S13]  /*8340*/  ISETP.NE.AND P1, PT, R10, 0x2, PT ;  /* 0x000000020a00780c */ /* 0x000fda0003f25270 */
[----:B0-----:R-:W-:Y:S05]  /*8350*/  @P1 BRA `(.L_x_175) ;  /* 0x0000000000041947 */ /* 0x001fea0003800000 */
[----:B------:R-:W-:Y:S01]  /*8360*/  BPT.TRAP 0x1 ;  /* 0x000000040000795c */ /* 0x000fe20000300000 */
.L_x_175:
[----:B------:R-:W-:Y:S05]  /*8370*/  @P0 BRA `(.L_x_176) ;  /* 0x0000000000040947 */ /* 0x000fea0003800000 */
[----:B------:R-:W-:Y:S01]  /*8380*/  BPT.TRAP 0x1 ;  /* 0x000000040000795c */ /* 0x000fe20000300000 */
.L_x_176:
[C-C-:B------:R-:W-:Y:S01]  /*8390*/  IMAD R10, R6.reuse, 0x2000, R21.reuse ;  /* 0x00002000060a7824 */ /* 0x140fe200078e0215 */
[----:B------:R-:W-:Y:S01]  /*83a0*/  R2UR UR9, R19 ;  /* 0x00000000130972ca */ /* 0x000fe200000e0000 */
[----:B------:R-:W-:Y:S01]  /*83b0*/  IMAD R21, R6, 0x4000, R21 ;  /* 0x0000400006157824 */ /* 0x000fe200078e0215 */
[----:B------:R-:W-:Y:S01]  /*83c0*/  UIADD3 UR4, UP0, UR20, 0xf0, URZ ;  /* 0x000000f014047890 */ /* 0x000fe2000ff1e03f */
[----:B------:R-:W-:Y:S01]  /*83d0*/  VIADD R20, R20, 0xffffffff ;  /* 0xffffffff14147836 */ /* 0x000fe20000000000 */
[----:B------:R-:W-:Y:S01]  /*83e0*/  R2UR UR5, R10 ;  /* 0x000000000a0572ca */ /* 0x000fe200000e0000 */
[----:B------:R-:W-:Y:S01]  /*83f0*/  UIADD3 UR24, UP1, UR20, 0x1f0, URZ ;  /* 0x000001f014187890 */ /* 0x000fe2000ff3e03f */
[----:B------:R-:W-:Y:S01]  /*8400*/  R2UR UR8, R21 ;  /* 0x00000000150872ca */ /* 0x000fe200000e0000 */
[----:B------:R-:W-:Y:S01]  /*8410*/  VIADD R6, R6, 0x1 ;  /* 0x0000000106067836 */ /* 0x000fe20000000000 */
[----:B------:R-:W-:Y:S01]  /*8420*/  R2UR UR11, R17 ;  /* 0x00000000110b72ca */ /* 0x000fe200000e0000 */
[----:B------:R-:W-:Y:S01]  /*8430*/  UIADD3.X UR25, URZ, UR21, URZ, UP1, !UPT ;  /* 0x000000153f197290 */ /* 0x000fe20008ffe43f */
[----:B------:R-:W-:Y:S01]  /*8440*/  R2UR UR10, R18 ;  /* 0x00000000120a72ca */ /* 0x000fe200000e0000 */
[----:B------:R-:W-:Y:S01]  /*8450*/  UMOV UR6, 0x0 ;  /* 0x0000000000067882 */ /* 0x000fe20000000000 */
[----:B------:R-:W-:Y:S01]  /*8460*/  R2UR UR12, R4 ;  /* 0x00000000040c72ca */ /* 0x000fe200000e0000 */
[----:B------:R-:W-:Y:S01]  /*8470*/  UMOV UR7, 0x10000000 ;  /* 0x1000000000077882 */ /* 0x000fe20000000000 */
[----:B------:R-:W-:Y:S01]  /*8480*/  R2UR UR19, R16 ;  /* 0x00000000101372ca */ /* 0x000fe200000e0000 */
[----:B------:R-:W-:Y:S01]  /*8490*/  VIADD R18, R18, 0x80 ;  /* 0x0000008012127836 */ /* 0x000fe20000000000 */
[----:B------:R-:W-:Y:S01]  /*84a0*/  ISETP.GT.AND P4, PT, R20, 0x1, PT ;  /* 0x000000011400780c */ /* 0x000fe20003f84270 */
[----:B------:R-:W-:Y:S01]  /*84b0*/  UIADD3 UR14, UR5, 0x180, URZ ;  /* 0x00000180050e7890 */ /* 0x000fe2000fffe03f */
[----:B------:R-:W-:Y:S01]  /*84c0*/  ISETP.NE.AND P1, PT, R6, 0x5, PT ;  /* 0x000000050600780c */ /* 0x000fe20003f25270 */
[----:B------:R-:W-:-:S02]  /*84d0*/  UIADD3.X UR5, URZ, UR21, URZ, UP0, !UPT ;  /* 0x000000153f057290 */ /* 0x000fc400087fe43f */
[----:B------:R-:W-:Y:S01]  /*84e0*/  UIADD3 UR15, UR8, 0xa180, URZ ;  /* 0x0000a180080f7890 */ /* 0x000fe2000fffe03f */
[----:B------:R-:W-:Y:S02]  /*84f0*/  SEL R10, RZ, 0x1, P1 ;  /* 0x00000001ff0a7807 */ /* 0x000fe40000800000 */
[----:B------:R-:W-:Y:S01]  /*8500*/  UMOV UR8, UR14 ;  /* 0x0000000e00087c82 */ /* 0x000fe20008000000 */
[----:B------:R-:W-:Y:S02]  /*8510*/  SEL R6, R6, RZ, P1 ;  /* 0x000000ff06067207 */ /* 0x000fe40000800000 */
[----:B------:R-:W-:Y:S01]  /*8520*/  LOP3.LUT R5, R5, R10, RZ, 0x3c, !PT ;  /* 0x0000000a05057212 */ /* 0x000fe200078e3cff */
[----:B------:R0:W-:Y:S02]  /*8530*/  UTMALDG.3D [UR8], [UR4], desc[UR6] ;  /* 0x00000608040075b4 */ /* 0x0001e40008011000 */
[----:B0-----:R-:W-:Y:S01]  /*8540*/  UMOV UR8, UR15 ;  /* 0x0000000f00087c82 */ /* 0x001fe20008000000 */
[----:B------:R-:W-:-:S02]  /*8550*/  UMOV UR11, UR19 ;  /* 0x00000013000b7c82 */ /* 0x000fc40008000000 */
[----:B------:R0:W-:Y:S02]  /*8560*/  UTMALDG.3D [UR8], [UR24], desc[UR6] ;  /* 0x00000608180075b4 */ /* 0x0001e40008011000 */
[----:B0-----:R-:W-:Y:S05]  /*8570*/  @P4 BRA `(.L_x_177) ;  /* 0xfffffffc00484947 */ /* 0x001fea000383ffff */
.L_x_173:
[----:B------:R-:W-:Y:S05]  /*8580*/  BSYNC B1 ;  /* 0x0000000000017941 */ /* 0x000fea0003800000 */
.L_x_172:
[----:B------:R-:W-:Y:S01]  /*8590*/  LOP3.LUT P5, RZ, R14, 0xff, RZ, 0xc0, !PT ;  /* 0x000000ff0eff7812 */ /* 0x000fe200078ac0ff */
[----:B------:R-:W-:Y:S01]  /*85a0*/  VIADD R6, R15, UR13 ;  /* 0x0000000d0f067c36 */ /* 0x000fe20008000000 */
[----:B------:R-:W-:Y:S01]  /*85b0*/  ULDC.64 UR4, c[0x0][0x650] ;  /* 0x0001940000047ab9 */ /* 0x000fe20000000a00 */
[----:B------:R-:W-:Y:S01]  /*85c0*/  IMAD.U32 R11, RZ, RZ, UR13 ;  /* 0x0000000dff0b7e24 */ /* 0x000fe2000f8e00ff */
[----:B------:R-:W-:Y:S01]  /*85d0*/  UISETP.GE.U32.AND UP0, UPT, UR13, 0x5, UPT ;  /* 0x000000050d00788c */ /* 0x000fe2000bf06070 */
[----:B------:R-:W-:Y:S01]  /*85e0*/  BSSY B1, `(.L_x_178) ;  /* 0x000006b000017945 */ /* 0x000fe20003800000 */
[----:B------:R-:W-:Y:S02]  /*85f0*/  ISETP.GT.U32.AND P1, PT, R6, 0x4, PT ;  /* 0x000000040600780c */ /* 0x000fe40003f24070 */
[----:B------:R-:W-:Y:S02]  /*8600*/  PRMT R14, RZ, 0x7610, R14 ;  /* 0x00007610ff0e7816 */ /* 0x000fe4000000000e */
[----:B------:R-:W-:-:S02]  /*8610*/  ISETP.LT.U32.AND P1, PT, R11, 0x5, P1 ;  /* 0x000000050b00780c */ /* 0x000fc40000f21070 */
[----:B------:R-:W-:Y:S01]  /*8620*/  PLOP3.LUT P4, PT, PT, PT, UP0, 0x80, 0x0 ;  /* 0x000000000000781c */ /* 0x000fe20003f8f008 */
[----:B------:R-:W0:Y:S01]  /*8630*/  @P5 S2R R5, SR_CgaCtaId ;  /* 0x0000000000055919 */ /* 0x000e220000008800 */
[----:B------:R-:W-:-:S04]  /*8640*/  @P5 MOV R4, 0x400 ;  /* 0x0000040000045802 */ /* 0x000fc80000000f00 */
[----:B0-----:R-:W-:Y:S01]  /*8650*/  @P5 LEA R10, R5, R4, 0x18 ;  /* 0x00000004050a5211 */ /* 0x001fe200078ec0ff */
[----:B------:R-:W-:-:S03]  /*8660*/  IMAD.WIDE.U32 R4, R6, -0x33333333, RZ ;  /* 0xcccccccd06047825 */ /* 0x000fc600078e00ff */
[----:B------:R0:W-:Y:S01]  /*8670*/  @P5 SYNCS.ARRIVE.TRANS64.A1T0 RZ, [R10+URZ+0x88], RZ ;  /* 0x000088ff0aff59a7 */ /* 0x0001e2000810003f */
[----:B------:R-:W-:Y:S01]  /*8680*/  IADD3 R2, P5, R2, R8, RZ ;  /* 0x0000000802027210 */ /* 0x000fe20007fbe0ff */
[----:B------:R-:W-:Y:S01]  /*8690*/  IMAD.MOV.U32 R4, RZ, RZ, -0x1 ;  /* 0xffffffffff047424 */ /* 0x000fe200078e00ff */
[----:B------:R-:W-:Y:S02]  /*86a0*/  SHF.R.U32.HI R11, RZ, 0x2, R5 ;  /* 0x00000002ff0b7819 */ /* 0x000fe40000011605 */
[----:B------:R-:W-:Y:S01]  /*86b0*/  SEL R5, RZ, 0x1, !P1 ;  /* 0x00000001ff057807 */ /* 0x000fe20004800000 */
[----:B------:R-:W-:Y:S01]  /*86c0*/  IMAD.X R3, R3, 0x1, R0, P5 ;  /* 0x0000000103037824 */ /* 0x000fe200028e0600 */
[----:B------:R-:W-:Y:S01]  /*86d0*/  ISETP.GE.U32.AND P1, PT, R2, UR4, PT ;  /* 0x0000000402007c0c */ /* 0x000fe2000bf26070 */
[----:B------:R-:W-:Y:S01]  /*86e0*/  IMAD R15, R11, -0x5, R6 ;  /* 0xfffffffb0b0f7824 */ /* 0x000fe200078e0206 */
[----:B------:R-:W-:Y:S01]  /*86f0*/  LOP3.LUT R12, R12, R5, RZ, 0x3c, !PT ;  /* 0x000000050c0c7212 */ /* 0x000fe200078e3cff */
[----:B------:R-:W-:Y:S01]  /*8700*/  IMAD.MOV.U32 R6, RZ, RZ, -0x1 ;  /* 0xffffffffff067424 */ /* 0x000fe200078e00ff */
[----:B------:R-:W-:Y:S01]  /*8710*/  ISETP.GE.U32.AND.EX P1, PT, R3, UR5, PT, P1 ;  /* 0x0000000503007c0c */ /* 0x000fe2000bf26110 */
[----:B------:R-:W-:Y:S01]  /*8720*/  IMAD.MOV.U32 R5, RZ, RZ, -0x1 ;  /* 0xffffffffff057424 */ /* 0x000fe200078e00ff */
[----:B------:R-:W-:-:S02]  /*8730*/  @P4 LOP3.LUT R12, R12, 0x1, R11, 0x78, !PT ;  /* 0x000000010c0c4812 */ /* 0x000fc400078e780b */
[----:B0-----:R-:W-:-:S09]  /*8740*/  PRMT R10, RZ, 0x7610, R10 ;  /* 0x00007610ff0a7816 */ /* 0x001fd2000000000a */
[----:B------:R-:W-:Y:S05]  /*8750*/  @P1 BRA `(.L_x_179) ;  /* 0x00000004004c1947 */ /* 0x000fea0003800000 */
[----:B------:R-:W0:Y:S01]  /*8760*/  S2R R17, SR_CTAID.X ;  /* 0x0000000000117919 */ /* 0x000e220000002500 */
[----:B------:R-:W-:Y:S01]  /*8770*/  ULDC.64 UR4, c[0x0][0x628] ;  /* 0x00018a0000047ab9 */ /* 0x000fe20000000a00 */
[----:B------:R-:W1:Y:S01]  /*8780*/  LDC R18, c[0x0][0x144] ;  /* 0x00005100ff127b82 */ /* 0x000e620000000800 */
[----:B------:R-:W-:Y:S01]  /*8790*/  ISETP.NE.U32.AND P1, PT, RZ, UR4, PT ;  /* 0x00000004ff007c0c */ /* 0x000fe2000bf25070 */
[----:B------:R-:W2:Y:S01]  /*87a0*/  S2R R6, SR_CTAID.Y ;  /* 0x0000000000067919 */ /* 0x000ea20000002600 */
[----:B------:R-:W-:Y:S01]  /*87b0*/  ULDC UR6, c[0x0][0x150] ;  /* 0x0000540000067ab9 */ /* 0x000fe20000000800 */
[----:B------:R-:W-:Y:S01]  /*87c0*/  ULDC UR7, c[0x0][0x630] ;  /* 0x00018c0000077ab9 */ /* 0x000fe20000000800 */
[----:B------:R-:W-:Y:S01]  /*87d0*/  ISETP.NE.AND.EX P1, PT, RZ, UR5, PT, P1 ;  /* 0x00000005ff007c0c */ /* 0x000fe2000bf25310 */
[----:B------:R-:W-:Y:S01]  /*87e0*/  IMAD.MOV.U32 R4, RZ, RZ, R2 ;  /* 0x000000ffff047224 */ /* 0x000fe200078e0002 */
[----:B0-----:R-:W-:-:S05]  /*87f0*/  I2FP.F32.U32 R5, R17 ;  /* 0x0000001100057245 */ /* 0x001fca0000201000 */
[----:B------:R-:W-:Y:S01]  /*8800*/  FMUL R20, R5, UR6 ;  /* 0x0000000605147c20 */ /* 0x000fe20008400000 */
[----:B------:R-:W-:-:S05]  /*8810*/  IMAD.MOV.U32 R5, RZ, RZ, R3 ;  /* 0x000000ffff057224 */ /* 0x000fca00078e0003 */
[----:B--2---:R-:W-:Y:S05]  /*8820*/  @!P1 BRA `(.L_x_180) ;  /* 0x0000000000289947 */ /* 0x004fea0003800000 */
[----:B------:R-:W-:Y:S02]  /*8830*/  ULDC UR6, c[0x0][0x634] ;  /* 0x00018d0000067ab9 */ /* 0x000fe40000000800 */
[----:B------:R-:W-:-:S05]  /*8840*/  IADD3 R5, P1, R2, UR6, RZ ;  /* 0x0000000602057c10 */ /* 0x000fca000ff3e0ff */
[----:B------:R-:W-:-:S04]  /*8850*/  IMAD.X R19, RZ, RZ, R3, P1 ;  /* 0x000000ffff137224 */ /* 0x000fc800008e0603 */
[----:B------:R-:W-:-:S04]  /*8860*/  IMAD.WIDE.U32 R10, R19, UR4, RZ ;  /* 0x00000004130a7c25 */ /* 0x000fc8000f8e00ff */
[----:B------:R-:W-:-:S04]  /*8870*/  IMAD.WIDE.U32 R10, P1, R5, UR5, R10 ;  /* 0x00000005050a7c25 */ /* 0x000fc8000f82000a */
[----:B------:R-:W-:-:S04]  /*8880*/  IMAD.WIDE.U32 R4, R5, UR4, RZ ;  /* 0x0000000405047c25 */ /* 0x000fc8000f8e00ff */
[----:B------:R-:W-:Y:S01]  /*8890*/  IMAD.MOV.U32 R4, RZ, RZ, R11 ;  /* 0x000000ffff047224 */ /* 0x000fe200078e000b */
[----:B------:R-:W-:Y:S01]  /*88a0*/  IADD3 RZ, P4, R5, R10, RZ ;  /* 0x0000000a05ff7210 */ /* 0x000fe20007f9e0ff */
[----:B------:R-:W-:-:S04]  /*88b0*/  IMAD.X R5, RZ, RZ, RZ, P1 ;  /* 0x000000ffff057224 */ /* 0x000fc800008e06ff */
[----:B------:R-:W-:-:S08]  /*88c0*/  IMAD.WIDE.U32.X R4, R19, UR5, R4, P4 ;  /* 0x0000000513047c25 */ /* 0x000fd0000a0e0404 */
.L_x_180:
[--C-:B------:R-:W-:Y:S01]  /*88d0*/  SHF.R.U64 R16, R4, UR7, R5.reuse ;  /* 0x0000000704107c19 */ /* 0x100fe20008001205 */
[----:B------:R-:W0:Y:S01]  /*88e0*/  F2I.U32.TRUNC.NTZ R20, R20 ;  /* 0x0000001400147305 */ /* 0x000e22000020f000 */
[----:B------:R-:W-:Y:S01]  /*88f0*/  SHF.R.U32.HI R4, RZ, UR7, R5 ;  /* 0x00000007ff047c19 */ /* 0x000fe20008011605 */
[----:B------:R-:W-:Y:S01]  /*8900*/  ULDC.64 UR4, c[0x0][0x620] ;  /* 0x0001880000047ab9 */ /* 0x000fe20000000a00 */
[----:B------:R-:W-:Y:S01]  /*8910*/  IADD3 R11, P1, RZ, -R16, RZ ;  /* 0x80000010ff0b7210 */ /* 0x000fe20007f3e0ff */
[----:B------:R-:W-:Y:S01]  /*8920*/  ULDC.64 UR6, c[0x0][0x640] ;  /* 0x0001900000067ab9 */ /* 0x000fe20000000a00 */
[----:B------:R-:W2:Y:S03]  /*8930*/  LDC R21, c[0x0][0x148] ;  /* 0x00005200ff157b82 */ /* 0x000ea60000000800 */
[----:B------:R-:W-:Y:S01]  /*8940*/  IMAD.X R4, RZ, RZ, ~R4, P1 ;  /* 0x000000ffff047224 */ /* 0x000fe200008e0e04 */
[----:B------:R-:W-:-:S03]  /*8950*/  ISETP.NE.U32.AND P1, PT, RZ, UR6, PT ;  /* 0x00000006ff007c0c */ /* 0x000fc6000bf25070 */
[----:B------:R-:W-:Y:S01]  /*8960*/  IMAD R10, R4, UR4, RZ ;  /* 0x00000004040a7c24 */ /* 0x000fe2000f8e02ff */
[----:B------:R-:W-:Y:S01]  /*8970*/  ISETP.NE.AND.EX P1, PT, RZ, UR7, PT, P1 ;  /* 0x00000007ff007c0c */ /* 0x000fe2000bf25310 */
[----:B------:R-:W-:Y:S01]  /*8980*/  IMAD.WIDE.U32 R4, R11, UR4, R2 ;  /* 0x000000040b047c25 */ /* 0x000fe2000f8e0002 */
[----:B------:R-:W-:-:S03]  /*8990*/  ULDC UR4, c[0x0][0x618] ;  /* 0x0001860000047ab9 */ /* 0x000fc60000000800 */
[----:B------:R-:W-:Y:S01]  /*89a0*/  IMAD R11, R11, UR5, R10 ;  /* 0x000000050b0b7c24 */ /* 0x000fe2000f8e020a */
[----:B------:R-:W-:Y:S01]  /*89b0*/  ULDC UR5, c[0x0][0x154] ;  /* 0x0000550000057ab9 */ /* 0x000fe20000000800 */
[----:B0-----:R-:W-:Y:S02]  /*89c0*/  IMAD.MOV R10, RZ, RZ, -R20 ;  /* 0x000000ffff0a7224 */ /* 0x001fe400078e0a14 */
[----:B------:R-:W-:Y:S02]  /*89d0*/  IMAD.IADD R5, R5, 0x1, R11 ;  /* 0x0000000105057824 */ /* 0x000fe400078e020b */
[----:B-1----:R-:W-:Y:S01]  /*89e0*/  IMAD R17, R18, R10, R17 ;  /* 0x0000000a12117224 */ /* 0x002fe200078e0211 */
[----:B------:R-:W-:Y:S02]  /*89f0*/  I2FP.F32.U32 R10, R6 ;  /* 0x00000006000a7245 */ /* 0x000fe40000201000 */
[--C-:B------:R-:W-:Y:S02]  /*8a00*/  SHF.R.U64 R18, R4, UR4, R5.reuse ;  /* 0x0000000404127c19 */ /* 0x100fe40008001205 */
[----:B------:R-:W-:Y:S01]  /*8a10*/  SHF.R.U32.HI R5, RZ, UR4, R5 ;  /* 0x00000004ff057c19 */ /* 0x000fe20008011605 */
[----:B------:R-:W-:Y:S01]  /*8a20*/  FMUL R10, R10, UR5 ;  /* 0x000000050a0a7c20 */ /* 0x000fe20008400000 */
[----:B------:R-:W-:-:S02]  /*8a30*/  ULDC UR4, c[0x0][0x608] ;  /* 0x0001820000047ab9 */ /* 0x000fc40000000800 */
[--C-:B------:R-:W-:Y:S01]  /*8a40*/  SHF.R.U64 R20, R18, UR4, R5.reuse ;  /* 0x0000000412147c19 */ /* 0x100fe20008001205 */
[----:B------:R0:W1:Y:S01]  /*8a50*/  F2I.U32.TRUNC.NTZ R22, R10 ;  /* 0x0000000a00167305 */ /* 0x000062000020f000 */
[----:B------:R-:W-:Y:S01]  /*8a60*/  SHF.R.U32.HI R5, RZ, UR4, R5 ;  /* 0x00000004ff057c19 */ /* 0x000fe20008011605 */
[----:B------:R-:W-:-:S03]  /*8a70*/  ULDC UR4, c[0x0][0x658] ;  /* 0x0001960000047ab9 */ /* 0x000fc60000000800 */
[--C-:B------:R-:W-:Y:S02]  /*8a80*/  SHF.R.U64 R19, R20, UR4, R5.reuse ;  /* 0x0000000414137c19 */ /* 0x100fe40008001205 */
[----:B------:R-:W-:-:S03]  /*8a90*/  SHF.R.U32.HI R23, RZ, UR4, R5 ;  /* 0x00000004ff177c19 */ /* 0x000fc60008011605 */
[----:B------:R-:W-:Y:S02]  /*8aa0*/  IMAD.MOV.U32 R4, RZ, RZ, R19 ;  /* 0x000000ffff047224 */ /* 0x000fe400078e0013 */
[----:B------:R-:W-:Y:S01]  /*8ab0*/  IMAD.MOV.U32 R5, RZ, RZ, R23 ;  /* 0x000000ffff057224 */ /* 0x000fe200078e0017 */
[----:B0-----:R-:W-:Y:S06]  /*8ac0*/  @!P1 BRA `(.L_x_181) ;  /* 0x0000000000289947 */ /* 0x001fec0003800000 */
        /* <DEDUP_REMOVED lines=10> */
.L_x_181:
[----:B------:R-:W-:Y:S01]  /*8b70*/  ULDC UR4, c[0x0][0x648] ;  /* 0x0001920000047ab9 */ /* 0x000fe20000000800 */
[----:B-1----:R-:W-:Y:S01]  /*8b80*/  IMAD.MOV R22, RZ, RZ, -R22 ;  /* 0x000000ffff167224 */ /* 0x002fe200078e0a16 */
[----:B------:R-:W-:Y:S01]  /*8b90*/  SHF.R.U64 R5, R4, UR4, R5 ;  /* 0x0000000404057c19 */ /* 0x000fe20008001205 */
[----:B------:R-:W-:Y:S01]  /*8ba0*/  ULDC UR4, c[0x0][0x638] ;  /* 0x00018e0000047ab9 */ /* 0x000fe20000000800 */
[----:B------:R-:W-:Y:S01]  /*8bb0*/  LOP3.LUT R4, R20, UR17, RZ, 0xc0, !PT ;  /* 0x0000001114047c12 */ /* 0x000fe2000f8ec0ff */
[----:B--2---:R-:W-:Y:S01]  /*8bc0*/  @P2 IMAD R17, R21, R22, R6 ;  /* 0x0000001615112224 */ /* 0x004fe200078e0206 */
[----:B------:R-:W-:Y:S01]  /*8bd0*/  LOP3.LUT R18, R18, UR16, RZ, 0xc0, !PT ;  /* 0x0000001012127c12 */ /* 0x000fe2000f8ec0ff */
[----:B------:R-:W-:Y:S01]  /*8be0*/  IMAD.MOV R6, RZ, RZ, -R5 ;  /* 0x000000ffff067224 */ /* 0x000fe200078e0a05 */
[----:B------:R-:W-:Y:S01]  /*8bf0*/  ULDC UR5, c[0x0][0x610] ;  /* 0x0001840000057ab9 */ /* 0x000fe20000000800 */
[----:B------:R-:W-:Y:S02]  /*8c00*/  IMAD R4, R5, UR18, R4 ;  /* 0x0000001205047c24 */ /* 0x000fe4000f8e0204 */
[----:B------:R-:W-:Y:S01]  /*8c10*/  IMAD R19, R6, UR4, R19 ;  /* 0x0000000406137c24 */ /* 0x000fe2000f8e0213 */
[----:B------:R-:W-:Y:S01]  /*8c20*/  ULDC UR4, c[0x0][0x600] ;  /* 0x0001800000047ab9 */ /* 0x000fe20000000800 */
[----:B------:R-:W-:-:S02]  /*8c30*/  IMAD R17, R4, UR5, R17 ;  /* 0x0000000504117c24 */ /* 0x000fc4000f8e0211 */
[----:B------:R-:W-:Y:S02]  /*8c40*/  IMAD R6, R19, UR4, R18 ;  /* 0x0000000413067c24 */ /* 0x000fe4000f8e0212 */
[----:B------:R-:W-:Y:S02]  /*8c50*/  IMAD.MOV.U32 R10, RZ, RZ, 0x1 ;  /* 0x00000001ff0a7424 */ /* 0x000fe400078e00ff */
[----:B------:R-:W-:Y:S01]  /*8c60*/  IMAD.MOV.U32 R4, RZ, RZ, R16 ;  /* 0x000000ffff047224 */ /* 0x000fe200078e0010 */
[----:B------:R-:W-:Y:S02]  /*8c70*/  SEL R5, R6, R17, !P2 ;  /* 0x0000001106057207 */ /* 0x000fe40005000000 */
[----:B------:R-:W-:-:S07]  /*8c80*/  SEL R6, R17, R6, !P2 ;  /* 0x0000000611067207 */ /* 0x000fce0005000000 */
.L_x_179:
[----:B------:R-:W-:Y:S05]  /*8c90*/  BSYNC B1 ;  /* 0x0000000000017941 */ /* 0x000fea0003800000 */
.L_x_178:
[----:B------:R-:W-:-:S13]  /*8ca0*/  LOP3.LUT P1, RZ, R10, 0xff, RZ, 0xc0, !PT ;  /* 0x000000ff0aff7812 */ /* 0x000fda000782c0ff */
[----:B------:R-:W-:Y:S05]  /*8cb0*/  @P1 BRA `(.L_x_182) ;  /* 0xfffffff400441947 */ /* 0x000fea000383ffff */
[----:B------:R-:W-:Y:S05]  /*8cc0*/  BSYNC B0 ;  /* 0x0000000000007941 */ /* 0x000fea0003800000 */
.L_x_170:
[----:B------:R-:W-:-:S03]  /*8cd0*/  UMOV UR4, 0xffffffff ;  /* 0xffffffff00047882 */ /* 0x000fc60000000000 */
[----:B------:R-:W-:Y:S05]  /*8ce0*/  BRA.DIV UR4, `(.L_x_183) ;  /* 0x0000000604707947 */ /* 0x000fea000b800000 */
[----:B------:R-:W-:-:S13]  /*8cf0*/  ELECT P0, URZ, PT ;  /* 0x00000000003f782f */ /* 0x000fda0003800000 */
.L_x_200:
[----:B------:R-:W-:Y:S04]  /*8d00*/  BSSY B0, `(.L_x_184) ;  /* 0x0000034000007945 */ /* 0x000fe80003800000 */
[----:B------:R-:W-:Y:S05]  /*8d10*/  @!P0 BRA `(.L_x_185) ;  /* 0x0000000000c88947 */ /* 0x000fea0003800000 */
[----:B------:R-:W-:-:S04]  /*8d20*/  LOP3.LUT R7, R7, 0x2, RZ, 0xfc, !PT ;  /* 0x0000000207077812 */ /* 0x000fc800078efcff */
[----:B------:R-:W-:-:S13]  /*8d30*/  ISETP.NE.AND P0, PT, R7, 0x3, PT ;  /* 0x000000030700780c */ /* 0x000fda0003f05270 */
[----:B------:R-:W-:Y:S05]  /*8d40*/  @!P0 BRA `(.L_x_186) ;  /* 0x0000000000048947 */ /* 0x000fea0003800000 */
[----:B------:R-:W-:Y:S01]  /*8d50*/  BPT.TRAP 0x1 ;  /* 0x000000040000795c */ /* 0x000fe20000300000 */
.L_x_186:
[----:B------:R-:W0:Y:S01]  /*8d60*/  S2R R3, SR_CgaCtaId ;  /* 0x0000000000037919 */ /* 0x000e220000008800 */
[----:B------:R-:W-:Y:S02]  /*8d70*/  MOV R0, 0x400 ;  /* 0x0000040000007802 */ /* 0x000fe40000000f00 */
[----:B------:R-:W-:Y:S02]  /*8d80*/  SHF.L.U32 R2, R12, 0x1f, RZ ;  /* 0x0000001f0c027819 */ /* 0x000fe400000006ff */
[----:B0-----:R-:W-:-:S05]  /*8d90*/  LEA R0, R3, R0, 0x18 ;  /* 0x0000000003007211 */ /* 0x001fca00078ec0ff */
[----:B------:R-:W-:-:S04]  /*8da0*/  VIADD R0, R0, 0x28 ;  /* 0x0000002800007836 */ /* 0x000fc80000000000 */
[C---:B------:R-:W-:Y:S02]  /*8db0*/  IMAD R5, R15.reuse, 0x8, R0 ;  /* 0x000000080f057824 */ /* 0x040fe400078e0200 */
[----:B------:R-:W-:Y:S02]  /*8dc0*/  VIADD R15, R15, 0x1 ;  /* 0x000000010f0f7836 */ /* 0x000fe40000000000 */
[----:B------:R-:W0:Y:S03]  /*8dd0*/  SYNCS.PHASECHK.TRANS64.TRYWAIT P0, [R5+URZ], R2 ;  /* 0x00000002050075a7 */ /* 0x000e26000800017f */
[----:B------:R-:W-:-:S04]  /*8de0*/  ISETP.NE.AND P1, PT, R15, 0x5, PT ;  /* 0x000000050f00780c */ /* 0x000fc80003f25270 */
[----:B------:R-:W-:Y:S02]  /*8df0*/  SEL R3, RZ, 0x1, P1 ;  /* 0x00000001ff037807 */ /* 0x000fe40000800000 */
[----:B------:R-:W-:Y:S02]  /*8e00*/  SEL R15, R15, RZ, P1 ;  /* 0x000000ff0f0f7207 */ /* 0x000fe40000800000 */
[----:B------:R-:W-:-:S03]  /*8e10*/  LOP3.LUT R12, R12, R3, RZ, 0x3c, !PT ;  /* 0x000000030c0c7212 */ /* 0x000fc600078e3cff */
[----:B------:R-:W-:Y:S01]  /*8e20*/  IMAD R7, R15, 0x8, R0 ;  /* 0x000000080f077824 */ /* 0x000fe200078e0200 */
[----:B------:R-:W-:Y:S01]  /*8e30*/  SHF.L.U32 R4, R12, 0x1f, RZ ;  /* 0x0000001f0c047819 */ /* 0x000fe200000006ff */
[----:B0-----:R-:W-:Y:S06]  /*8e40*/  @!P0 BRA `(.L_x_187) ;  /* 0x00000004003c8947 */ /* 0x001fec0003800000 */
.L_x_201:
[----:B------:R-:W1:Y:S01]  /*8e50*/  SYNCS.PHASECHK.TRANS64.TRYWAIT P0, [R7+URZ], R4 ;  /* 0x00000004070075a7 */ /* 0x000e62000800017f */
[----:B0-----:R-:W-:-:S05]  /*8e60*/  VIADD R2, R15, 0x1 ;  /* 0x000000010f027836 */ /* 0x001fca0000000000 */
[----:B------:R-:W-:-:S04]  /*8e70*/  ISETP.NE.AND P1, PT, R2, 0x5, PT ;  /* 0x000000050200780c */ /* 0x000fc80003f25270 */
[----:B------:R-:W-:Y:S02]  /*8e80*/  SEL R3, RZ, 0x1, P1 ;  /* 0x00000001ff037807 */ /* 0x000fe40000800000 */
[----:B------:R-:W-:Y:S02]  /*8e90*/  SEL R9, R2, RZ, P1 ;  /* 0x000000ff02097207 */ /* 0x000fe40000800000 */
[----:B------:R-:W-:-:S03]  /*8ea0*/  LOP3.LUT R12, R12, R3, RZ, 0x3c, !PT ;  /* 0x000000030c0c7212 */ /* 0x000fc600078e3cff */
[----:B------:R-:W-:Y:S01]  /*8eb0*/  IMAD R8, R9, 0x8, R0 ;  /* 0x0000000809087824 */ /* 0x000fe200078e0200 */
[----:B------:R-:W-:Y:S01]  /*8ec0*/  SHF.L.U32 R5, R12, 0x1f, RZ ;  /* 0x0000001f0c057819 */ /* 0x000fe200000006ff */
[----:B-1----:R-:W-:Y:S06]  /*8ed0*/  @!P0 BRA `(.L_x_188) ;  /* 0x00000004002c8947 */ /* 0x002fec0003800000 */
.L_x_202:
[----:B------:R-:W1:Y:S01]  /*8ee0*/  SYNCS.PHASECHK.TRANS64.TRYWAIT P0, [R8+URZ], R5 ;  /* 0x00000005080075a7 */ /* 0x000e62000800017f */
[----:B------:R-:W-:-:S05]  /*8ef0*/  VIADD R2, R9, 0x1 ;  /* 0x0000000109027836 */ /* 0x000fca0000000000 */
[----:B------:R-:W-:-:S04]  /*8f00*/  ISETP.NE.AND P1, PT, R2, 0x5, PT ;  /* 0x000000050200780c */ /* 0x000fc80003f25270 */
[----:B------:R-:W-:Y:S02]  /*8f10*/  SEL R3, RZ, 0x1, P1 ;  /* 0x00000001ff037807 */ /* 0x000fe40000800000 */
[----:B0-----:R-:W-:Y:S02]  /*8f20*/  SEL R7, R2, RZ, P1 ;  /* 0x000000ff02077207 */ /* 0x001fe40000800000 */
[----:B------:R-:W-:-:S03]  /*8f30*/  LOP3.LUT R9, R12, R3, RZ, 0x3c, !PT ;  /* 0x000000030c097212 */ /* 0x000fc600078e3cff */
[----:B------:R-:W-:Y:S01]  /*8f40*/  IMAD R11, R7, 0x8, R0 ;  /* 0x00000008070b7824 */ /* 0x000fe200078e0200 */
[----:B------:R-:W-:Y:S01]  /*8f50*/  SHF.L.U32 R6, R9, 0x1f, RZ ;  /* 0x0000001f09067819 */ /* 0x000fe200000006ff */
[----:B-1----:R-:W-:Y:S06]  /*8f60*/  @!P0 BRA `(.L_x_189) ;  /* 0x00000004001c8947 */ /* 0x002fec0003800000 */
.L_x_203:
[----:B------:R-:W1:Y:S01]  /*8f70*/  SYNCS.PHASECHK.TRANS64.TRYWAIT P0, [R11+URZ], R6 ;  /* 0x000000060b0075a7 */ /* 0x000e62000800017f */
[----:B------:R-:W-:-:S05]  /*8f80*/  VIADD R2, R7, 0x1 ;  /* 0x0000000107027836 */ /* 0x000fca0000000000 */
[----:B------:R-:W-:-:S04]  /*8f90*/  ISETP.NE.AND P1, PT, R2, 0x5, PT ;  /* 0x000000050200780c */ /* 0x000fc80003f25270 */
[----:B------:R-:W-:Y:S02]  /*8fa0*/  SEL R4, RZ, 0x1, P1 ;  /* 0x00000001ff047807 */ /* 0x000fe40000800000 */
[----:B------:R-:W-:Y:S02]  /*8fb0*/  SEL R3, R2, RZ, P1 ;  /* 0x000000ff02037207 */ /* 0x000fe40000800000 */
[----:B------:R-:W-:Y:S01]  /*8fc0*/  LOP3.LUT R4, R9, R4, RZ, 0x3c, !PT ;  /* 0x0000000409047212 */ /* 0x000fe200078e3cff */
[----:B-1----:R-:W-:Y:S06]  /*8fd0*/  @!P0 BRA `(.L_x_190) ;  /* 0x0000000400148947 */ /* 0x002fec0003800000 */
.L_x_204:
[----:B------:R-:W-:Y:S01]  /*8fe0*/  IMAD R3, R3, 0x8, R0 ;  /* 0x0000000803037824 */ /* 0x000fe200078e0200 */
[----:B------:R-:W-:-:S07]  /*8ff0*/  SHF.L.U32 R0, R4, 0x1f, RZ ;  /* 0x0000001f04007819 */ /* 0x000fce00000006ff */
.L_x_191:
[----:B--2---:R2:W3:Y:S02]  /*9000*/  SYNCS.PHASECHK.TRANS64.TRYWAIT P0, [R3+URZ], R0 ;  /* 0x00000000030075a7 */ /* 0x0044e4000800017f */
[----:B---3--:R-:W-:Y:S05]  /*9010*/  @!P0 NANOSLEEP.SYNCS 0x989680 ;  /* 0x009896800000895d */ /* 0x008fea0003900000 */
[----:B------:R-:W3:Y:S02]  /*9020*/  @!P0 SYNCS.PHASECHK.TRANS64 P0, [R3+URZ], R0 ;  /* 0x00000000030085a7 */ /* 0x000ee4000800007f */
[----:B---3--:R-:W-:Y:S05]  /*9030*/  @!P0 BRA `(.L_x_191) ;  /* 0xfffffffc00f08947 */ /* 0x008fea000383ffff */
.L_x_185:
[----:B------:R-:W-:Y:S05]  /*9040*/  BSYNC B0 ;  /* 0x0000000000007941 */ /* 0x000fea0003800000 */
.L_x_184:
[----:B------:R-:W-:Y:S05]  /*9050*/  EXIT ;  /* 0x000000000000794d */ /* 0x000fea0003800000 */
.L_x_15:
[----:B0-----:R-:W-:-:S04]  /*9060*/  IMAD.U32 R17, RZ, RZ, UR11 ;  /* 0x0000000bff117e24 */ /* 0x001fc8000f8e00ff */
[----:B------:R0:W1:Y:S03]  /*9070*/  SYNCS.PHASECHK.TRANS64.TRYWAIT P0, [R17+URZ+-0x8], R16 ;  /* 0xfffff810110075a7 */ /* 0x000066000800017f */
[----:B-1----:R-:W-:Y:S05]  /*9080*/  @!P0 NANOSLEEP.SYNCS 0x989680 ;  /* 0x009896800000895d */ /* 0x002fea0003900000 */
[----:B------:R-:W1:Y:S02]  /*9090*/  @!P0 SYNCS.PHASECHK.TRANS64 P0, [R17+URZ+-0x8], R16 ;  /* 0xfffff810110085a7 */ /* 0x000e64000800007f */
[----:B-1----:R-:W-:Y:S05]  /*90a0*/  @!P0 BRA `(.L_x_15) ;  /* 0xfffffffc00ec8947 */ /* 0x002fea000383ffff */
[----:B------:R-:W-:Y:S05]  /*90b0*/  BRA `(.L_x_192) ;  /* 0xffffff8000ec7947 */ /* 0x000fea000383ffff */
.L_x_20:
[----:B-1----:R-:W-:-:S04]  /*90c0*/  IMAD.U32 R17, RZ, RZ, UR6 ;  /* 0x00000006ff117e24 */ /* 0x002fc8000f8e00ff */
[----:B------:R1:W2:Y:S03]  /*90d0*/  SYNCS.PHASECHK.TRANS64.TRYWAIT P0, [R17+URZ], R16 ;  /* 0x00000010110075a7 */ /* 0x0002a6000800017f */
[----:B--2---:R-:W-:Y:S05]  /*90e0*/  @!P0 NANOSLEEP.SYNCS 0x989680 ;  /* 0x009896800000895d */ /* 0x004fea0003900000 */
[----:B------:R-:W2:Y:S02]  /*90f0*/  @!P0 SYNCS.PHASECHK.TRANS64 P0, [R17+URZ], R16 ;  /* 0x00000010110085a7 */ /* 0x000ea4000800007f */
[----:B--2---:R-:W-:Y:S05]  /*9100*/  @!P0 BRA `(.L_x_20) ;  /* 0xfffffffc00ec8947 */ /* 0x004fea000383ffff */
[----:B------:R-:W-:Y:S05]  /*9110*/  BRA `(.L_x_19) ;  /* 0xffffff8800187947 */ /* 0x000fea000383ffff */
.L_x_26:
[----:B-1----:R-:W-:-:S04]  /*9120*/  IMAD.U32 R18, RZ, RZ, UR16 ;  /* 0x00000010ff127e24 */ /* 0x002fc8000f8e00ff */
[----:B------:R1:W2:Y:S03]  /*9130*/  SYNCS.PHASECHK.TRANS64.TRYWAIT P0, [R18+URZ], R17 ;  /* 0x00000011120075a7 */ /* 0x0002a6000800017f */
[----:B--2---:R-:W-:Y:S05]  /*9140*/  @!P0 NANOSLEEP.SYNCS 0x989680 ;  /* 0x009896800000895d */ /* 0x004fea0003900000 */
[----:B------:R-:W2:Y:S02]  /*9150*/  @!P0 SYNCS.PHASECHK.TRANS64 P0, [R18+URZ], R17 ;  /* 0x00000011120085a7 */ /* 0x000ea4000800007f */
[----:B--2---:R-:W-:Y:S05]  /*9160*/  @!P0 BRA `(.L_x_26) ;  /* 0xfffffffc00ec8947 */ /* 0x004fea000383ffff */
[----:B------:R-:W-:Y:S05]  /*9170*/  BRA `(.L_x_25) ;  /* 0xffffff9000807947 */ /* 0x000fea000383ffff */
.L_x_34:
[----:B0-----:R-:W-:-:S04]  /*9180*/  IMAD.U32 R17, RZ, RZ, UR11 ;  /* 0x0000000bff117e24 */ /* 0x001fc8000f8e00ff */
[----:B------:R0:W1:Y:S03]  /*9190*/  SYNCS.PHASECHK.TRANS64.TRYWAIT P0, [R17+URZ+0x8], R16 ;  /* 0x00000810110075a7 */ /* 0x000066000800017f */
[----:B-1----:R-:W-:Y:S05]  /*91a0*/  @!P0 NANOSLEEP.SYNCS 0x989680 ;  /* 0x009896800000895d */ /* 0x002fea0003900000 */
[----:B------:R-:W1:Y:S02]  /*91b0*/  @!P0 SYNCS.PHASECHK.TRANS64 P0, [R17+URZ+0x8], R16 ;  /* 0x00000810110085a7 */ /* 0x000e64000800007f */
[----:B-1----:R-:W-:Y:S05]  /*91c0*/  @!P0 BRA `(.L_x_34) ;  /* 0xfffffffc00ec8947 */ /* 0x002fea000383ffff */
[----:B------:R-:W-:Y:S05]  /*91d0*/  BRA `(.L_x_193) ;  /* 0xffffffa000087947 */ /* 0x000fea000383ffff */
.L_x_171:
[----:B------:R-:W-:Y:S01]  /*91e0*/  BSSY B1, `(.L_x_194) ;  /* 0x0000006000017945 */ /* 0x000fe20003800000 */
[----:B------:R-:W-:-:S07]  /*91f0*/  IMAD.MOV.U32 R10, RZ, RZ, -0x1 ;  /* 0xffffffffff0a7424 */ /* 0x000fce00078e00ff */
[----:B------:R-:W-:Y:S05]  /*9200*/  WARPSYNC.COLLECTIVE R10, `(.L_x_195) ;  /* 0x000000000a0c7348 */ /* 0x000fea0003c00000 */
[----:B------:R-:W-:Y:S02]  /*9210*/  ELECT P1, UR62, PT ;  /* 0x00000000003e782f */ /* 0x000fe40003820000 */
[----:B------:R-:W-:Y:S01]  /*9220*/  MOV R10, UR62 ;  /* 0x0000003e000a7c02 */ /* 0x000fe20008000f00 */
[----:B------:R-:W-:Y:S10]  /*9230*/  ENDCOLLECTIVE ;  /* 0x000000000000791b */ /* 0x000ff40003800000 */
.L_x_195:
[----:B------:R-:W-:Y:S05]  /*9240*/  BSYNC B1 ;  /* 0x0000000000017941 */ /* 0x000fea0003800000 */
.L_x_194:
[----:B------:R-:W-:Y:S05]  /*9250*/  BRA `(.L_x_196) ;  /* 0xffffffec00e87947 */ /* 0x000fea000383ffff */
.L_x_174:
[----:B-1----:R1:W2:Y:S02]  /*9260*/  SYNCS.PHASECHK.TRANS64.TRYWAIT P1, [R19+URZ+0x28], R10 ;  /* 0x0000280a130075a7 */ /* 0x0022a4000802017f */
[----:B--2---:R-:W-:Y:S05]  /*9270*/  @!P1 NANOSLEEP.SYNCS 0x989680 ;  /* 0x009896800000995d */ /* 0x004fea0003900000 */
[----:B------:R-:W2:Y:S02]  /*9280*/  @!P1 SYNCS.PHASECHK.TRANS64 P1, [R19+URZ+0x28], R10 ;  /* 0x0000280a130095a7 */ /* 0x000ea4000802007f */
[----:B--2---:R-:W-:Y:S05]  /*9290*/  @!P1 BRA `(.L_x_174) ;  /* 0xfffffffc00f09947 */ /* 0x004fea000383ffff */
[----:B------:R-:W-:Y:S05]  /*92a0*/  BRA `(.L_x_197) ;  /* 0xfffffff0001c7947 */ /* 0x000fea000383ffff */
.L_x_183:
[----:B------:R-:W-:Y:S01]  /*92b0*/  BSSY B0, `(.L_x_198) ;  /* 0x0000006000007945 */ /* 0x000fe20003800000 */
[----:B------:R-:W-:-:S07]  /*92c0*/  IMAD.MOV.U32 R10, RZ, RZ, -0x1 ;  /* 0xffffffffff0a7424 */ /* 0x000fce00078e00ff */
[----:B------:R-:W-:Y:S05]  /*92d0*/  WARPSYNC.COLLECTIVE R10, `(.L_x_199) ;  /* 0x000000000a0c7348 */ /* 0x000fea0003c00000 */
[----:B------:R-:W-:Y:S02]  /*92e0*/  ELECT P1, UR62, PT ;  /* 0x00000000003e782f */ /* 0x000fe40003820000 */
[----:B------:R-:W-:Y:S01]  /*92f0*/  MOV R10, UR62 ;  /* 0x0000003e000a7c02 */ /* 0x000fe20008000f00 */
[----:B------:R-:W-:Y:S10]  /*9300*/  ENDCOLLECTIVE ;  /* 0x000000000000791b */ /* 0x000ff40003800000 */
.L_x_199:
[----:B------:R-:W-:Y:S05]  /*9310*/  BSYNC B0 ;  /* 0x0000000000007941 */ /* 0x000fea0003800000 */
.L_x_198:
[----:B------:R-:W-:Y:S01]  /*9320*/  PLOP3.LUT P0, PT, P1, PT, PT, 0x80, 0x0 ;  /* 0x000000000000781c */ /* 0x000fe20000f0f070 */
[----:B------:R-:W-:-:S12]  /*9330*/  BRA `(.L_x_200) ;  /* 0xfffffff800707947 */ /* 0x000fd8000383ffff */
.L_x_187:
[----:B0-----:R0:W1:Y:S02]  /*9340*/  SYNCS.PHASECHK.TRANS64.TRYWAIT P0, [R5+URZ], R2 ;  /* 0x00000002050075a7 */ /* 0x001064000800017f */
[----:B-1----:R-:W-:Y:S05]  /*9350*/  @!P0 NANOSLEEP.SYNCS 0x989680 ;  /* 0x009896800000895d */ /* 0x002fea0003900000 */
[----:B------:R-:W1:Y:S02]  /*9360*/  @!P0 SYNCS.PHASECHK.TRANS64 P0, [R5+URZ], R2 ;  /* 0x00000002050085a7 */ /* 0x000e64000800007f */
[----:B-1----:R-:W-:Y:S05]  /*9370*/  @!P0 BRA `(.L_x_187) ;  /* 0xfffffffc00f08947 */ /* 0x002fea000383ffff */
[----:B------:R-:W-:Y:S05]  /*9380*/  BRA `(.L_x_201) ;  /* 0xfffffff800b07947 */ /* 0x000fea000383ffff */
.L_x_188:
[----:B0-----:R0:W1:Y:S02]  /*9390*/  SYNCS.PHASECHK.TRANS64.TRYWAIT P0, [R7+URZ], R4 ;  /* 0x00000004070075a7 */ /* 0x001064000800017f */
[----:B-1----:R-:W-:Y:S05]  /*93a0*/  @!P0 NANOSLEEP.SYNCS 0x989680 ;  /* 0x009896800000895d */ /* 0x002fea0003900000 */
[----:B------:R-:W1:Y:S02]  /*93b0*/  @!P0 SYNCS.PHASECHK.TRANS64 P0, [R7+URZ], R4 ;  /* 0x00000004070085a7 */ /* 0x000e64000800007f */
[----:B-1----:R-:W-:Y:S05]  /*93c0*/  @!P0 BRA `(.L_x_188) ;  /* 0xfffffffc00f08947 */ /* 0x002fea000383ffff */
[----:B------:R-:W-:Y:S05]  /*93d0*/  BRA `(.L_x_202) ;  /* 0xfffffff800c07947 */ /* 0x000fea000383ffff */
.L_x_189:
[----:B0-----:R0:W1:Y:S02]  /*93e0*/  SYNCS.PHASECHK.TRANS64.TRYWAIT P0, [R8+URZ], R5 ;  /* 0x00000005080075a7 */ /* 0x001064000800017f */
[----:B-1----:R-:W-:Y:S05]  /*93f0*/  @!P0 NANOSLEEP.SYNCS 0x989680 ;  /* 0x009896800000895d */ /* 0x002fea0003900000 */
[----:B------:R-:W1:Y:S02]  /*9400*/  @!P0 SYNCS.PHASECHK.TRANS64 P0, [R8+URZ], R5 ;  /* 0x00000005080085a7 */ /* 0x000e64000800007f */
[----:B-1----:R-:W-:Y:S05]  /*9410*/  @!P0 BRA `(.L_x_189) ;  /* 0xfffffffc00f08947 */ /* 0x002fea000383ffff */
[----:B------:R-:W-:Y:S05]  /*9420*/  BRA `(.L_x_203) ;  /* 0xfffffff800d07947 */ /* 0x000fea000383ffff */
.L_x_190:
[----:B-1----:R1:W2:Y:S02]  /*9430*/  SYNCS.PHASECHK.TRANS64.TRYWAIT P0, [R11+URZ], R6 ;  /* 0x000000060b0075a7 */ /* 0x0022a4000800017f */
[----:B--2---:R-:W-:Y:S05]  /*9440*/  @!P0 NANOSLEEP.SYNCS 0x989680 ;  /* 0x009896800000895d */ /* 0x004fea0003900000 */
[----:B------:R-:W2:Y:S02]  /*9450*/  @!P0 SYNCS.PHASECHK.TRANS64 P0, [R11+URZ], R6 ;  /* 0x000000060b0085a7 */ /* 0x000ea4000800007f */
[----:B--2---:R-:W-:Y:S05]  /*9460*/  @!P0 BRA `(.L_x_190) ;  /* 0xfffffffc00f08947 */ /* 0x004fea000383ffff */
[----:B------:R-:W-:Y:S05]  /*9470*/  BRA `(.L_x_204) ;  /* 0xfffffff800d87947 */ /* 0x000fea000383ffff */
.L_x_205:
[----:B------:R-:W-:-:S00]  /*9480*/  BRA `(.L_x_205) ;  /* 0xfffffffc00fc7947 */ /* 0x000fc0000383ffff */
[----:B------:R-:W-:-:S00]  /*9490*/  NOP ;  /* 0x0000000000007918 */ /* 0x000fc00000000000 */
        /* <DEDUP_REMOVED lines=14> */
.L_x_206:


//--------------------- .nv.shared._ZN7cutlass13device_kernelINS_4gemm6kernel13GemmUniversalIN4cute5tupleIJiiiiEEENS1_10collective13CollectiveMmaINS1_37MainloopSm90TmaGmmaWarpSpecializedFP8ILi5ENS5_IJNS4_1CILi1EEESB_SB_EEENS1_32KernelTmaWarpSpecializedPingpongEEENS5_IJNSA_ILi64EEENSA_ILi128EEESG_EEENS_12float_e4m3_tENS5_IJlSB_lEEESI_SJ_NS4_8TiledMMAINS4_8MMA_AtomIJNS4_4SM904GMMA31MMA_64x128x32_F32E4M3E4M3_SS_TNILNSN_7ScaleInE1ELSP_1EEEEEENS4_6LayoutISC_NS5_IJNSA_ILi0EEEST_ST_EEEEENS5_IJNS4_10UnderscoreESW_SW_EEEEENS4_13SM90_TMA_LOADENS4_14ComposedLayoutINS4_7SwizzleILi3ELi4ELi3EEENS4_18smem_ptr_flag_bitsILi8EEENSS_INS5_IJNSA_ILi8EEESG_EEENS5_IJSG_SB_EEEEEEEvNS4_8identityESZ_S19_vS1A_EENS_8epilogue10collective6detail29Sm90TmaWarpSpecializedAdapterINS1D_15DefaultEpilogueISI_SJ_SJ_NS1C_6thread17LinearCombinationISI_Li1EffLNS1H_9ScaleType4KindE0ELNS_15FloatRoundStyleE2ESI_EENS1_15EpilogueDefaultEEEEEvvEEEEvNT_6ParamsE --------------------------
	.section	.nv.shared._ZN7cutlass13device_kernelINS_4gemm6kernel13GemmUniversalIN4cute5tupleIJiiiiEEENS1_10collective13CollectiveMmaINS1_37MainloopSm90TmaGmmaWarpSpecializedFP8ILi5ENS5_IJNS4_1CILi1EEESB_SB_EEENS1_32KernelTmaWarpSpecializedPingpongEEENS5_IJNSA_ILi64EEENSA_ILi128EEESG_EEENS_12float_e4m3_tENS5_IJlSB_lEEESI_SJ_NS4_8TiledMMAINS4_8MMA_AtomIJNS4_4SM904GMMA31MMA_64x128x32_F32E4M3E4M3_SS_TNILNSN_7ScaleInE1ELSP_1EEEEEENS4_6LayoutISC_NS5_IJNSA_ILi0EEEST_ST_EEEEENS5_IJNS4_10UnderscoreESW_SW_EEEEENS4_13SM90_TMA_LOADENS4_14ComposedLayoutINS4_7SwizzleILi3ELi4ELi3EEENS4_18smem_ptr_flag_bitsILi8EEENSS_INS5_IJNSA_ILi8EEESG_EEENS5_IJSG_SB_EEEEEEEvNS4_8identityESZ_S19_vS1A_EENS_8epilogue10collective6detail29Sm90TmaWarpSpecializedAdapterINS1D_15DefaultEpilogueISI_SJ_SJ_NS1C_6thread17LinearCombinationISI_Li1EffLNS1H_9ScaleType4KindE0ELNS_15FloatRoundStyleE2ESI_EENS1_15EpilogueDefaultEEEEEvvEEEEvNT_6ParamsE,"aw",@nobits
	.sectionflags	@""
	.align	16
	.zero		1024


//--------------------- .nv.shared.reserved.0     --------------------------
	.section	.nv.shared.reserved.0,"aw",@nobits
	.weak		__nv_reservedSMEM_offset_0_alias
	.size		__nv_reservedSMEM_offset_0_alias, 0, 0
	.other		__nv_reservedSMEM_offset_0_alias,@"STO_CUDA_RESERVED_SHARED STV_DEFAULT"
__nv_reservedSMEM_offset_0_alias:
	.zero		0


//--------------------- .nv.global                --------------------------
	.section	.nv.global,"aw",@nobits
.nv.global:
	.type		_ZN40_INTERNAL_0034fd36_4_k_cu_d72a826b_292604cute1_E,@object
	.size		_ZN40_INTERNAL_0034fd36_4_k_cu_d72a826b_292604cute1_E,(_ZN40_INTERNAL_0034fd36_4_k_cu_d72a826b_292604cuda3std3__45__cpo6cbeginE - _ZN40_INTERNAL_0034fd36_4_k_cu_d72a826b_292604cute1_E)
_ZN40_INTERNAL_0034fd36_4_k_cu_d72a826b_292604cute1_E:
	.zero		1
	.type		_ZN40_INTERNAL_0034fd36_4_k_cu_d72a826b_292604cuda3std3__45__cpo6cbeginE,@object
	.size		_ZN40_INTERNAL_0034fd36_4_k_cu_d72a826b_292604cuda3std3__45__cpo6cbeginE,(_ZN40_INTERNAL_0034fd36_4_k_cu_d72a826b_292604cuda3std3__48in_placeE - _ZN40_INTERNAL_0034fd36_4_k_cu_d72a826b_292604cuda3std3__45__cpo6cbeginE)
_ZN40_INTERNAL_0034fd36_4_k_cu_d72a826b_292604cuda3std3__45__cpo6cbeginE:
	.zero		1
	.type		_ZN40_INTERNAL_0034fd36_4_k_cu_d72a826b_292604cuda3std3__48in_placeE,@object
	.size		_ZN40_INTERNAL_0034fd36_4_k_cu_d72a826b_292604cuda3std3__48in_placeE,(_ZN40_INTERNAL_0034fd36_4_k_cu_d72a826b_292604cuda3std6ranges3__45__cpo9iter_moveE - _ZN40_INTERNAL_0034fd36_4_k_cu_d72a826b_292604cuda3std3__48in_placeE)
_ZN40_INTERNAL_0034fd36_4_k_cu_d72a826b_292604cuda3std3__48in_placeE:
	.zero		1
	.type		_ZN40_INTERNAL_0034fd36_4_k_cu_d72a826b_292604cuda3std6ranges3__45__cpo9iter_moveE,@object
	.size		_ZN40_INTERNAL_0034fd36_4_k_cu_d72a826b_292604cuda3std6ranges3__45__cpo9iter_moveE,(_ZN40_INTERNAL_0034fd36_4_k_cu_d72a826b_292604cuda3std3__45__cpo5beginE - _ZN40_INTERNAL_0034fd36_4_k_cu_d72a826b_292604cuda3std6ranges3__45__cpo9iter_moveE)
_ZN40_INTERNAL_0034fd36_4_k_cu_d72a826b_292604cuda3std6ranges3__45__cpo9iter_moveE:
	.zero		1
	.type		_ZN40_INTERNAL_0034fd36_4_k_cu_d72a826b_292604cuda3std3__45__cpo5beginE,@object
	.size		_ZN40_INTERNAL_0034fd36_4_k_cu_d72a826b_292604cuda3std3__45__cpo5beginE,(_ZN40_INTERNAL_0034fd36_4_k_cu_d72a826b_292604cuda3std3__442_GLOBAL__N__0034fd36_4_k_cu_d72a826b_292606ignoreE - _ZN40_INTERNAL_0034fd36_4_k_cu_d72a826b_292604cuda3std3__45__cpo5beginE)
_ZN40_INTERNAL_0034fd36_4_k_cu_d72a826b_292604cuda3std3__45__cpo5beginE:
	.zero		1
	.type		_ZN40_INTERNAL_0034fd36_4_k_cu_d72a826b_292604cuda3std3__442_GLOBAL__N__0034fd36_4_k_cu_d72a826b_292606ignoreE,@object
	.size		_ZN40_INTERNAL_0034fd36_4_k_cu_d72a826b_292604cuda3std3__442_GLOBAL__N__0034fd36_4_k_cu_d72a826b_292606ignoreE,(_ZN40_INTERNAL_0034fd36_4_k_cu_d72a826b_292604cute7productE - _ZN40_INTERNAL_0034fd36_4_k_cu_d72a826b_292604cuda3std3__442_GLOBAL__N__0034fd36_4_k_cu_d72a826b_292606ignoreE)
_ZN40_INTERNAL_0034fd36_4_k_cu_d72a826b_292604cuda3std3__442_GLOBAL__N__0034fd36_4_k_cu_d72a826b_292606ignoreE:
	.zero		1
	.type		_ZN40_INTERNAL_0034fd36_4_k_cu_d72a826b_292604cute7productE,@object
	.size		_ZN40_INTERNAL_0034fd36_4_k_cu_d72a826b_292604cute7productE,(_ZN40_INTERNAL_0034fd36_4_k_cu_d72a826b_292604cuda3std3__45__cpo3endE - _ZN40_INTERNAL_0034fd36_4_k_cu_d72a826b_292604cute7productE)
_ZN40_INTERNAL_0034fd36_4_k_cu_d72a826b_292604cute7productE:
	.zero		1
	.type		_ZN40_INTERNAL_0034fd36_4_k_cu_d72a826b_292604cuda3std3__45__cpo3endE,@object
	.size		_ZN40_INTERNAL_0034fd36_4_k_cu_d72a826b_292604cuda3std3__45__cpo3endE,(_ZN40_INTERNAL_0034fd36_4_k_cu_d72a826b_292604cuda3std3__419piecewise_constructE - _ZN40_INTERNAL_0034fd36_4_k_cu_d72a826b_292604cuda3std3__45__cpo3endE)
_ZN40_INTERNAL_0034fd36_4_k_cu_d72a826b_292604cuda3std3__45__cpo3endE:
	.zero		1
	.type		_ZN40_INTERNAL_0034fd36_4_k_cu_d72a826b_292604cuda3std3__419piecewise_constructE,@object
	.size		_ZN40_INTERNAL_0034fd36_4_k_cu_d72a826b_292604cuda3std3__419piecewise_constructE,(_ZN40_INTERNAL_0034fd36_4_k_cu_d72a826b_292604cuda3std3__45__cpo4cendE - _ZN40_INTERNAL_0034fd36_4_k_cu_d72a826b_292604cuda3std3__419piecewise_constructE)
_ZN40_INTERNAL_0034fd36_4_k_cu_d72a826b_292604cuda3std3__419piecewise_constructE:
	.zero		1
	.type		_ZN40_INTERNAL_0034fd36_4_k_cu_d72a826b_292604cuda3std3__45__cpo4cendE,@object
	.size		_ZN40_INTERNAL_0034fd36_4_k_cu_d72a826b_292604cuda3std3__45__cpo4cendE,(_ZN40_INTERNAL_0034fd36_4_k_cu_d72a826b_292604cuda3std6ranges3__45__cpo4swapE - _ZN40_INTERNAL_0034fd36_4_k_cu_d72a826b_292604cuda3std3__45__cpo4cendE)
_ZN40_INTERNAL_0034fd36_4_k_cu_d72a826b_292604cuda3std3__45__cpo4cendE:
	.zero		1
	.type		_ZN40_INTERNAL_0034fd36_4_k_cu_d72a826b_292604cuda3std6ranges3__45__cpo4swapE,@object
	.size		_ZN40_INTERNAL_0034fd36_4_k_cu_d72a826b_292604cuda3std6ranges3__45__cpo4swapE,(.L_7 - _ZN40_INTERNAL_0034fd36_4_k_cu_d72a826b_292604cuda3std6ranges3__45__cpo4swapE)
_ZN40_INTERNAL_0034fd36_4_k_cu_d72a826b_292604cuda3std6ranges3__45__cpo4swapE:
	.zero		1
.L_7:


//--------------------- .nv.constant0._ZN7cutlass13device_kernelINS_4gemm6kernel13GemmUniversalIN4cute5tupleIJiiiiEEENS1_10collective13CollectiveMmaINS1_37MainloopSm90TmaGmmaWarpSpecializedFP8ILi5ENS5_IJNS4_1CILi1EEESB_SB_EEENS1_32KernelTmaWarpSpecializedPingpongEEENS5_IJNSA_ILi64EEENSA_ILi128EEESG_EEENS_12float_e4m3_tENS5_IJlSB_lEEESI_SJ_NS4_8TiledMMAINS4_8MMA_AtomIJNS4_4SM904GMMA31MMA_64x128x32_F32E4M3E4M3_SS_TNILNSN_7ScaleInE1ELSP_1EEEEEENS4_6LayoutISC_NS5_IJNSA_ILi0EEEST_ST_EEEEENS5_IJNS4_10UnderscoreESW_SW_EEEEENS4_13SM90_TMA_LOADENS4_14ComposedLayoutINS4_7SwizzleILi3ELi4ELi3EEENS4_18smem_ptr_flag_bitsILi8EEENSS_INS5_IJNSA_ILi8EEESG_EEENS5_IJSG_SB_EEEEEEEvNS4_8identityESZ_S19_vS1A_EENS_8epilogue10collective6detail29Sm90TmaWarpSpecializedAdapterINS1D_15DefaultEpilogueISI_SJ_SJ_NS1C_6thread17LinearCombinationISI_Li1EffLNS1H_9ScaleType4KindE0ELNS_15FloatRoundStyleE2ESI_EENS1_15EpilogueDefaultEEEEEvvEEEEvNT_6ParamsE --------------------------
	.section	.nv.constant0._ZN7cutlass13device_kernelINS_4gemm6kernel13GemmUniversalIN4cute5tupleIJiiiiEEENS1_10collective13CollectiveMmaINS1_37MainloopSm90TmaGmmaWarpSpecializedFP8ILi5ENS5_IJNS4_1CILi1EEESB_SB_EEENS1_32KernelTmaWarpSpecializedPingpongEEENS5_IJNSA_ILi64EEENSA_ILi128EEESG_EEENS_12float_e4m3_tENS5_IJlSB_lEEESI_SJ_NS4_8TiledMMAINS4_8MMA_AtomIJNS4_4SM904GMMA31MMA_64x128x32_F32E4M3E4M3_SS_TNILNSN_7ScaleInE1ELSP_1EEEEEENS4_6LayoutISC_NS5_IJNSA_ILi0EEEST_ST_EEEEENS5_IJNS4_10UnderscoreESW_SW_EEEEENS4_13SM90_TMA_LOADENS4_14ComposedLayoutINS4_7SwizzleILi3ELi4ELi3EEENS4_18smem_ptr_flag_bitsILi8EEENSS_INS5_IJNSA_ILi8EEESG_EEENS5_IJSG_SB_EEEEEEEvNS4_8identityESZ_S19_vS1A_EENS_8epilogue10collective6detail29Sm90TmaWarpSpecializedAdapterINS1D_15DefaultEpilogueISI_SJ_SJ_NS1C_6thread17LinearCombinationISI_Li1EffLNS1H_9ScaleType4KindE0ELNS_15FloatRoundStyleE2ESI_EENS1_15EpilogueDefaultEEEEEvvEEEEvNT_6ParamsE,"a",@progbits
	.sectionflags	@""
	.align	4
.nv.constant0._ZN7cutlass13device_kernelINS_4gemm6kernel13GemmUniversalIN4cute5tupleIJiiiiEEENS1_10collective13CollectiveMmaINS1_37MainloopSm90TmaGmmaWarpSpecializedFP8ILi5ENS5_IJNS4_1CILi1EEESB_SB_EEENS1_32KernelTmaWarpSpecializedPingpongEEENS5_IJNSA_ILi64EEENSA_ILi128EEESG_EEENS_12float_e4m3_tENS5_IJlSB_lEEESI_SJ_NS4_8TiledMMAINS4_8MMA_AtomIJNS4_4SM904GMMA31MMA_64x128x32_F32E4M3E4M3_SS_TNILNSN_7ScaleInE1ELSP_1EEEEEENS4_6LayoutISC_NS5_IJNSA_ILi0EEEST_ST_EEEEENS5_IJNS4_10UnderscoreESW_SW_EEEEENS4_13SM90_TMA_LOADENS4_14ComposedLayoutINS4_7SwizzleILi3ELi4ELi3EEENS4_18smem_ptr_flag_bitsILi8EEENSS_INS5_IJNSA_ILi8EEESG_EEENS5_IJSG_SB_EEEEEEEvNS4_8identityESZ_S19_vS1A_EENS_8epilogue10collective6detail29Sm90TmaWarpSpecializedAdapterINS1D_15DefaultEpilogueISI_SJ_SJ_NS1C_6thread17LinearCombinationISI_Li1EffLNS1H_9ScaleType4KindE0ELNS_15FloatRoundStyleE2ESI_EENS1_15EpilogueDefaultEEEEEvvEEEEvNT_6ParamsE:
	.zero		1664


//--------------------- SYMBOLS --------------------------

	.type		.nv.reservedSmem.offset0,@object
	.size		.nv.reservedSmem.offset0,0x4
